// auto-generated by cutlass_sweep.gemm — config: {"arch": "sm_100", "cluster_m": 1, "cluster_n": 2, "dtype": "int8", "stages": 0, "tile_k": 64, "tile_m": 128, "tile_n": 128}
#include "cutlass/cutlass.h"
#include "cutlass/gemm/collective/collective_builder.hpp"
#include "cutlass/gemm/device/gemm_universal_adapter.h"
#include "cutlass/gemm/kernel/gemm_universal.hpp"
#include "cutlass/epilogue/collective/collective_builder.hpp"

using ElemA = int8_t;
using ElemB = int8_t;
using ElemCD = int8_t;
using Acc  = int32_t;
using TileShape    = cute::Shape<cute::_128, cute::_128, cute::_64>;
using ClusterShape = cute::Shape<cute::_1, cute::_2, cute::_1>;

using CollectiveEpilogue = typename cutlass::epilogue::collective::CollectiveBuilder<
    cutlass::arch::Sm100, cutlass::arch::OpClassTensorOp,
    TileShape, ClusterShape,
    cutlass::epilogue::collective::EpilogueTileAuto,
    Acc, Acc,
    ElemCD, cutlass::layout::RowMajor, 128 / cutlass::sizeof_bits<ElemCD>::value,
    ElemCD, cutlass::layout::RowMajor, 128 / cutlass::sizeof_bits<ElemCD>::value,
    cutlass::epilogue::collective::EpilogueScheduleAuto
  >::CollectiveOp;

using CollectiveMainloop = typename cutlass::gemm::collective::CollectiveBuilder<
    cutlass::arch::Sm100, cutlass::arch::OpClassTensorOp,
    ElemA, cutlass::layout::RowMajor, 128 / cutlass::sizeof_bits<ElemA>::value,
    ElemB, cutlass::layout::ColumnMajor, 128 / cutlass::sizeof_bits<ElemB>::value,
    Acc,
    TileShape, ClusterShape,
    cutlass::gemm::collective::StageCountAutoCarveout<static_cast<int>(sizeof(typename CollectiveEpilogue::SharedStorage))>,
    cutlass::gemm::collective::KernelScheduleAuto
  >::CollectiveOp;

using GemmKernel = cutlass::gemm::kernel::GemmUniversal<
    cute::Shape<int,int,int,int>,
    CollectiveMainloop,
    CollectiveEpilogue
>;
using Gemm = cutlass::gemm::device::GemmUniversalAdapter<GemmKernel>;

// Force the device kernel symbol into the cubin without needing a host main.
auto* _anchor = &cutlass::device_kernel<GemmKernel>;


// ===== COMPILED SASS (sm_100a) =====

	.target	sm_100a

	.elftype	@"ET_EXEC"


//--------------------- .note.nv.tkinfo           --------------------------
	.section	.note.nv.tkinfo,"",@"SHT_NOTE"
	.sectionflags	@"SHF_NOTE_NV_TKINFO"
	.tkinfo
        /*0018*/ 	.word	0x00000002
        /*0030*/ 	.string	""
        /*0030*/ 	.string	"ptxas"
        /*0030*/ 	.string	"Cuda compilation tools, release 13.0, V13.0.88"
        /*0030*/ 	.string	"Build cuda_13.0.r13.0/compiler.36424714_0"
        /*0030*/ 	.string	"-arch sm_100a -m 64 "



//--------------------- .note.nv.cuinfo           --------------------------
	.section	.note.nv.cuinfo,"",@"SHT_NOTE"
	.sectionflags	@"SHF_NOTE_NV_CUINFO"
        /*0018*/ 	.short	0x0002
        /*001a*/ 	.short	0x0064
        /*001c*/ 	.short	0x0082
	.zero		2


//--------------------- .nv.info                  --------------------------
	.section	.nv.info,"",@"SHT_CUDA_INFO"
	.align	4


	//----- nvinfo : EIATTR_REGCOUNT
	.align		4
        /*0000*/ 	.byte	0x04, 0x2f
        /*0002*/ 	.short	(.L_19 - .L_18)
	.align		4
.L_18:
        /*0004*/ 	.word	index@(_ZN7cutlass13device_kernelINS_4gemm6kernel13GemmUniversalIN4cute5tupleIJiiiiEEENS1_10collective13CollectiveMmaINS1_35MainloopSm100TmaUmmaWarpSpecializedILi12ELi2ELi4ENS5_IJNS4_1CILi1EEENSA_ILi2EEESB_EEEEENS5_IJNSA_ILi128EEESF_NSA_ILi64EEEEEEaNS5_IJlSB_lEEEaSI_NS4_8TiledMMAINS4_8MMA_AtomIJNS4_15SM100_MMA_S8_SSIaaiLi128ELi128ELNS4_4UMMA5MajorE0ELSN_0ELNSM_8SaturateE0EEEEEENS4_6LayoutINS5_IJSB_SB_SB_EEENS5_IJNSA_ILi0EEEST_ST_EEEEENS5_IJNS4_10UnderscoreESW_SW_EEEEENS4_23SM90_TMA_LOAD_MULTICASTENS4_14ComposedLayoutINS4_7SwizzleILi2ELi4ELi3EEENS4_18smem_ptr_flag_bitsILi8EEENSR_INS5_IJNSA_ILi8EEESG_EEENS5_IJSG_SB_EEEEEEEvNS4_8identityENS4_13SM90_TMA_LOADES19_vS1A_EENS_8epilogue10collective18CollectiveEpilogueINS1D_23Sm100TmaWarpSpecializedILi2ELi2ELi64ELb0ELb0EEEJSH_NS5_IJNSR_ISF_SB_EENSR_ISG_SB_EEEEEaSI_aSI_NS1D_6fusion15FusionCallbacksIS1H_NS1L_17LinearCombinationIaiaiLNS_15FloatRoundStyleE2EEESH_S1K_JEEENS4_5SM1004TMEM4LOAD26SM100_TMEM_LOAD_32dp32b64xES1B_S19_NS4_39AutoVectorizingCopyWithAssumedAlignmentILi128EEENS4_14SM90_TMA_STOREES19_S1W_S1W_EEEvvEEEEvNT_6ParamsE)
        /*0008*/ 	.word	0x000000a4


	//----- nvinfo : EIATTR_FRAME_SIZE
	.align		4
.L_19:
        /*000c*/ 	.byte	0x04, 0x11
        /*000e*/ 	.short	(.L_21 - .L_20)
	.align		4
.L_20:
        /*0010*/ 	.word	index@($__internal_2_$__cuda_sm10x_tcgen05_guardrail_trap_unallocated_columns_being_dealloced)
        /*0014*/ 	.word	0x00000000


	//----- nvinfo : EIATTR_FRAME_SIZE
	.align		4
.L_21:
        /*0018*/ 	.byte	0x04, 0x11
        /*001a*/ 	.short	(.L_23 - .L_22)
	.align		4
.L_22:
        /*001c*/ 	.word	index@($__internal_1_$__cuda_sm10x_tcgen05_guardrail_trap_phase_invalid_during_alloc)
        /*0020*/ 	.word	0x00000000


	//----- nvinfo : EIATTR_FRAME_SIZE
	.align		4
.L_23:
        /*0024*/ 	.byte	0x04, 0x11
        /*0026*/ 	.short	(.L_25 - .L_24)
	.align		4
.L_24:
        /*0028*/ 	.word	index@($__internal_0_$__cuda_sm10x_tcgen05_guardrail_trap_col_being_dealloced_not_returned_by_alloc)
        /*002c*/ 	.word	0x00000000


	//----- nvinfo : EIATTR_FRAME_SIZE
	.align		4
.L_25:
        /*0030*/ 	.byte	0x04, 0x11
        /*0032*/ 	.short	(.L_27 - .L_26)
	.align		4
.L_26:
        /*0034*/ 	.word	index@(_ZN7cutlass13device_kernelINS_4gemm6kernel13GemmUniversalIN4cute5tupleIJiiiiEEENS1_10collective13CollectiveMmaINS1_35MainloopSm100TmaUmmaWarpSpecializedILi12ELi2ELi4ENS5_IJNS4_1CILi1EEENSA_ILi2EEESB_EEEEENS5_IJNSA_ILi128EEESF_NSA_ILi64EEEEEEaNS5_IJlSB_lEEEaSI_NS4_8TiledMMAINS4_8MMA_AtomIJNS4_15SM100_MMA_S8_SSIaaiLi128ELi128ELNS4_4UMMA5MajorE0ELSN_0ELNSM_8SaturateE0EEEEEENS4_6LayoutINS5_IJSB_SB_SB_EEENS5_IJNSA_ILi0EEEST_ST_EEEEENS5_IJNS4_10UnderscoreESW_SW_EEEEENS4_23SM90_TMA_LOAD_MULTICASTENS4_14ComposedLayoutINS4_7SwizzleILi2ELi4ELi3EEENS4_18smem_ptr_flag_bitsILi8EEENSR_INS5_IJNSA_ILi8EEESG_EEENS5_IJSG_SB_EEEEEEEvNS4_8identityENS4_13SM90_TMA_LOADES19_vS1A_EENS_8epilogue10collective18CollectiveEpilogueINS1D_23Sm100TmaWarpSpecializedILi2ELi2ELi64ELb0ELb0EEEJSH_NS5_IJNSR_ISF_SB_EENSR_ISG_SB_EEEEEaSI_aSI_NS1D_6fusion15FusionCallbacksIS1H_NS1L_17LinearCombinationIaiaiLNS_15FloatRoundStyleE2EEESH_S1K_JEEENS4_5SM1004TMEM4LOAD26SM100_TMEM_LOAD_32dp32b64xES1B_S19_NS4_39AutoVectorizingCopyWithAssumedAlignmentILi128EEENS4_14SM90_TMA_STOREES19_S1W_S1W_EEEvvEEEEvNT_6ParamsE)
        /*0038*/ 	.word	0x00000000


	//----- nvinfo : EIATTR_MIN_STACK_SIZE
	.align		4
.L_27:
        /*003c*/ 	.byte	0x04, 0x12
        /*003e*/ 	.short	(.L_29 - .L_28)
	.align		4
.L_28:
        /*0040*/ 	.word	index@(_ZN7cutlass13device_kernelINS_4gemm6kernel13GemmUniversalIN4cute5tupleIJiiiiEEENS1_10collective13CollectiveMmaINS1_35MainloopSm100TmaUmmaWarpSpecializedILi12ELi2ELi4ENS5_IJNS4_1CILi1EEENSA_ILi2EEESB_EEEEENS5_IJNSA_ILi128EEESF_NSA_ILi64EEEEEEaNS5_IJlSB_lEEEaSI_NS4_8TiledMMAINS4_8MMA_AtomIJNS4_15SM100_MMA_S8_SSIaaiLi128ELi128ELNS4_4UMMA5MajorE0ELSN_0ELNSM_8SaturateE0EEEEEENS4_6LayoutINS5_IJSB_SB_SB_EEENS5_IJNSA_ILi0EEEST_ST_EEEEENS5_IJNS4_10UnderscoreESW_SW_EEEEENS4_23SM90_TMA_LOAD_MULTICASTENS4_14ComposedLayoutINS4_7SwizzleILi2ELi4ELi3EEENS4_18smem_ptr_flag_bitsILi8EEENSR_INS5_IJNSA_ILi8EEESG_EEENS5_IJSG_SB_EEEEEEEvNS4_8identityENS4_13SM90_TMA_LOADES19_vS1A_EENS_8epilogue10collective18CollectiveEpilogueINS1D_23Sm100TmaWarpSpecializedILi2ELi2ELi64ELb0ELb0EEEJSH_NS5_IJNSR_ISF_SB_EENSR_ISG_SB_EEEEEaSI_aSI_NS1D_6fusion15FusionCallbacksIS1H_NS1L_17LinearCombinationIaiaiLNS_15FloatRoundStyleE2EEESH_S1K_JEEENS4_5SM1004TMEM4LOAD26SM100_TMEM_LOAD_32dp32b64xES1B_S19_NS4_39AutoVectorizingCopyWithAssumedAlignmentILi128EEENS4_14SM90_TMA_STOREES19_S1W_S1W_EEEvvEEEEvNT_6ParamsE)
        /*0044*/ 	.word	0x00000000
.L_29:


//--------------------- .nv.compat                --------------------------
	.section	.nv.compat,"",@"SHT_CUDA_COMPAT_INFO"
	.align	4
        /*0000*/ 	.byte	0x02, 0x09, 0x01, 0x00, 0x02, 0x02, 0x03, 0x00, 0x02, 0x05, 0x06, 0x00, 0x03, 0x07, 0x01, 0x01
        /*0010*/ 	.byte	0x02, 0x03, 0x01, 0x00, 0x02, 0x06, 0x01, 0x00, 0x04, 0x0b, 0x08, 0x00, 0x01, 0x00, 0x00, 0x00
        /*0020*/ 	.byte	0x00, 0x00, 0x00, 0x00


//--------------------- .nv.info._ZN7cutlass13device_kernelINS_4gemm6kernel13GemmUniversalIN4cute5tupleIJiiiiEEENS1_10collective13CollectiveMmaINS1_35MainloopSm100TmaUmmaWarpSpecializedILi12ELi2ELi4ENS5_IJNS4_1CILi1EEENSA_ILi2EEESB_EEEEENS5_IJNSA_ILi128EEESF_NSA_ILi64EEEEEEaNS5_IJlSB_lEEEaSI_NS4_8TiledMMAINS4_8MMA_AtomIJNS4_15SM100_MMA_S8_SSIaaiLi128ELi128ELNS4_4UMMA5MajorE0ELSN_0ELNSM_8SaturateE0EEEEEENS4_6LayoutINS5_IJSB_SB_SB_EEENS5_IJNSA_ILi0EEEST_ST_EEEEENS5_IJNS4_10UnderscoreESW_SW_EEEEENS4_23SM90_TMA_LOAD_MULTICASTENS4_14ComposedLayoutINS4_7SwizzleILi2ELi4ELi3EEENS4_18smem_ptr_flag_bitsILi8EEENSR_INS5_IJNSA_ILi8EEESG_EEENS5_IJSG_SB_EEEEEEEvNS4_8identityENS4_13SM90_TMA_LOADES19_vS1A_EENS_8epilogue10collective18CollectiveEpilogueINS1D_23Sm100TmaWarpSpecializedILi2ELi2ELi64ELb0ELb0EEEJSH_NS5_IJNSR_ISF_SB_EENSR_ISG_SB_EEEEEaSI_aSI_NS1D_6fusion15FusionCallbacksIS1H_NS1L_17LinearCombinationIaiaiLNS_15FloatRoundStyleE2EEESH_S1K_JEEENS4_5SM1004TMEM4LOAD26SM100_TMEM_LOAD_32dp32b64xES1B_S19_NS4_39AutoVectorizingCopyWithAssumedAlignmentILi128EEENS4_14SM90_TMA_STOREES19_S1W_S1W_EEEvvEEEEvNT_6ParamsE --------------------------
	.section	.nv.info._ZN7cutlass13device_kernelINS_4gemm6kernel13GemmUniversalIN4cute5tupleIJiiiiEEENS1_10collective13CollectiveMmaINS1_35MainloopSm100TmaUmmaWarpSpecializedILi12ELi2ELi4ENS5_IJNS4_1CILi1EEENSA_ILi2EEESB_EEEEENS5_IJNSA_ILi128EEESF_NSA_ILi64EEEEEEaNS5_IJlSB_lEEEaSI_NS4_8TiledMMAINS4_8MMA_AtomIJNS4_15SM100_MMA_S8_SSIaaiLi128ELi128ELNS4_4UMMA5MajorE0ELSN_0ELNSM_8SaturateE0EEEEEENS4_6LayoutINS5_IJSB_SB_SB_EEENS5_IJNSA_ILi0EEEST_ST_EEEEENS5_IJNS4_10UnderscoreESW_SW_EEEEENS4_23SM90_TMA_LOAD_MULTICASTENS4_14ComposedLayoutINS4_7SwizzleILi2ELi4ELi3EEENS4_18smem_ptr_flag_bitsILi8EEENSR_INS5_IJNSA_ILi8EEESG_EEENS5_IJSG_SB_EEEEEEEvNS4_8identityENS4_13SM90_TMA_LOADES19_vS1A_EENS_8epilogue10collective18CollectiveEpilogueINS1D_23Sm100TmaWarpSpecializedILi2ELi2ELi64ELb0ELb0EEEJSH_NS5_IJNSR_ISF_SB_EENSR_ISG_SB_EEEEEaSI_aSI_NS1D_6fusion15FusionCallbacksIS1H_NS1L_17LinearCombinationIaiaiLNS_15FloatRoundStyleE2EEESH_S1K_JEEENS4_5SM1004TMEM4LOAD26SM100_TMEM_LOAD_32dp32b64xES1B_S19_NS4_39AutoVectorizingCopyWithAssumedAlignmentILi128EEENS4_14SM90_TMA_STOREES19_S1W_S1W_EEEvvEEEEvNT_6ParamsE,"",@"SHT_CUDA_INFO"
	.sectionflags	@""
	.align	4


	//----- nvinfo : EIATTR_CUDA_API_VERSION
	.align		4
        /*0000*/ 	.byte	0x04, 0x37
        /*0002*/ 	.short	(.L_31 - .L_30)
.L_30:
        /*0004*/ 	.word	0x00000082


	//----- nvinfo : EIATTR_KPARAM_INFO
	.align		4
.L_31:
        /*0008*/ 	.byte	0x04, 0x17
        /*000a*/ 	.short	(.L_33 - .L_32)
.L_32:
        /*000c*/ 	.word	0x00000000
        /*0010*/ 	.short	0x0000
        /*0012*/ 	.short	0x0000
        /*0014*/ 	.byte	0x00, 0xf0, 0x01, 0x20


	//----- nvinfo : EIATTR_AT_ENTRY_FRAGMENTS
	.align		4
.L_33:
        /*0018*/ 	.byte	0x04, 0x4f
        /*001a*/ 	.short	(.L_35 - .L_34)


	//   ....[0]....
.L_34:
        /*001c*/ 	.word	0x00000006


	//----- nvinfo : EIATTR_RESERVED_SMEM_USED
	.align		4
.L_35:
        /*0020*/ 	.byte	0x01, 0x41
	.zero		2


	//----- nvinfo : EIATTR_SPARSE_MMA_MASK
	.align		4
        /*0024*/ 	.byte	0x03, 0x50
        /*0026*/ 	.short	0x0000


	//----- nvinfo : EIATTR_TCGEN05_1CTA_USED
	.align		4
        /*0028*/ 	.byte	0x01, 0x51
	.zero		2


	//----- nvinfo : EIATTR_MAXREG_COUNT
	.align		4
        /*002c*/ 	.byte	0x03, 0x1b
        /*002e*/ 	.short	0x00ff


	//----- nvinfo : EIATTR_NUM_BARRIERS
	.align		4
        /*0030*/ 	.byte	0x02, 0x4c
        /*0032*/ 	.byte	0x07
	.zero		1


	//----- nvinfo : EIATTR_EXTERNS
	.align		4
        /*0034*/ 	.byte	0x04, 0x0f
        /*0036*/ 	.short	(.L_37 - .L_36)


	//   ....[0]....
	.align		4
.L_36:
        /*0038*/ 	.word	index@(__assertfail)


	//----- nvinfo : EIATTR_MERCURY_ISA_VERSION
	.align		4
.L_37:
        /*003c*/ 	.byte	0x03, 0x5f
        /*003e*/ 	.short	0x0101


	//----- nvinfo : EIATTR_INT_WARP_WIDE_INSTR_OFFSETS
	.align		4
        /*0040*/ 	.byte	0x04, 0x31
        /*0042*/ 	.short	(.L_39 - .L_38)


	//   ....[0]....
.L_38:
        /*0044*/ 	.word	0x00004100


	//   ....[1]....
        /*0048*/ 	.word	0x00004120


	//   ....[2]....
        /*004c*/ 	.word	0x00004150


	//   ....[3]....
        /*0050*/ 	.word	0x00004c70


	//   ....[4]....
        /*0054*/ 	.word	0x00004ce0


	//   ....[5]....
        /*0058*/ 	.word	0x00004dc0


	//   ....[6]....
        /*005c*/ 	.word	0x00004e70


	//----- nvinfo : EIATTR_COOP_GROUP_MASK_REGIDS
	.align		4
.L_39:
        /*0060*/ 	.byte	0x04, 0x29
        /*0062*/ 	.short	(.L_41 - .L_40)


	//   ....[0]....
.L_40:
        /*0064*/ 	.word	0xffffffff


	//   ....[1]....
        /*0068*/ 	.word	0xffffffff


	//   ....[2]....
        /*006c*/ 	.word	0xffffffff


	//   ....[3]....
        /*0070*/ 	.word	0xffffffff


	//   ....[4]....
        /*0074*/ 	.word	0xffffffff


	//   ....[5]....
        /*0078*/ 	.word	0xffffffff


	//   ....[6]....
        /*007c*/ 	.word	0xffffffff


	//   ....[7]....
        /*0080*/ 	.word	0xffffffff


	//   ....[8]....
        /*0084*/ 	.word	0xffffffff


	//   ....[9]....
        /*0088*/ 	.word	0xffffffff


	//   ....[10]....
        /*008c*/ 	.word	0xffffffff


	//   ....[11]....
        /*0090*/ 	.word	0xffffffff


	//   ....[12]....
        /*0094*/ 	.word	0xffffffff


	//   ....[13]....
        /*0098*/ 	.word	0xffffffff


	//----- nvinfo : EIATTR_COOP_GROUP_INSTR_OFFSETS
	.align		4
.L_41:
        /*009c*/ 	.byte	0x04, 0x28
        /*009e*/ 	.short	(.L_43 - .L_42)


	//   ....[0]....
.L_42:
        /*00a0*/ 	.word	0x00000080


	//   ....[1]....
        /*00a4*/ 	.word	0x000004f0


	//   ....[2]....
        /*00a8*/ 	.word	0x000007d0


	//   ....[3]....
        /*00ac*/ 	.word	0x00000930


	//   ....[4]....
        /*00b0*/ 	.word	0x00000a30


	//   ....[5]....
        /*00b4*/ 	.word	0x00000ba0


	//   ....[6]....
        /*00b8*/ 	.word	0x00000d40


	//   ....[7]....
        /*00bc*/ 	.word	0x00000ef0


	//   ....[8]....
        /*00c0*/ 	.word	0x00002100


	//   ....[9]....
        /*00c4*/ 	.word	0x00003430


	//   ....[10]....
        /*00c8*/ 	.word	0x00003640


	//   ....[11]....
        /*00cc*/ 	.word	0x00003670


	//   ....[12]....
        /*00d0*/ 	.word	0x00003fe0


	//   ....[13]....
        /*00d4*/ 	.word	0x00004210


	//----- nvinfo : EIATTR_VRC_CTA_INIT_COUNT
	.align		4
.L_43:
        /*00d8*/ 	.byte	0x02, 0x4a
        /*00da*/ 	.byte	0x80
	.zero		1


	//----- nvinfo : EIATTR_SYSCALL_OFFSETS
	.align		4
        /*00dc*/ 	.byte	0x04, 0x46
        /*00de*/ 	.short	(.L_45 - .L_44)


	//   ....[0]....
.L_44:
        /*00e0*/ 	.word	0x00005a60


	//   ....[1]....
        /*00e4*/ 	.word	0x00005ba0


	//   ....[2]....
        /*00e8*/ 	.word	0x00006430


	//   ....[3]....
        /*00ec*/ 	.word	0x00007a30


	//----- nvinfo : EIATTR_MBARRIER_INSTR_OFFSETS
	.align		4
.L_45:
        /*00f0*/ 	.byte	0x04, 0x39
        /*00f2*/ 	.short	(.L_47 - .L_46)


	//   ....[0]....
.L_46:
        /*00f4*/ 	.word	0x00000630
        /*00f8*/ 	.word	0x000000ff
        /*00fc*/ 	.word	0x00000000
        /*0100*/ 	.short	0x0100
        /*0102*/ 	.byte	0x04
	.zero		1


	//   ....[1]....
        /*0104*/ 	.word	0x00000640
        /*0108*/ 	.word	0x000000ff
        /*010c*/ 	.word	0x00000060
        /*0110*/ 	.short	0x0100
        /*0112*/ 	.byte	0x04
	.zero		1


	//   ....[2]....
        /*0114*/ 	.word	0x00000650
        /*0118*/ 	.word	0x000000ff
        /*011c*/ 	.word	0x00000008
        /*0120*/ 	.short	0x0100
        /*0122*/ 	.byte	0x04
	.zero		1


	//   ....[3]....
        /*0124*/ 	.word	0x00000660
        /*0128*/ 	.word	0x000000ff
        /*012c*/ 	.word	0x00000068
        /*0130*/ 	.short	0x0100
        /*0132*/ 	.byte	0x04
	.zero		1


	//   ....[4]....
        /*0134*/ 	.word	0x00000670
        /*0138*/ 	.word	0x000000ff
        /*013c*/ 	.word	0x00000010
        /*0140*/ 	.short	0x0100
        /*0142*/ 	.byte	0x04
	.zero		1


	//   ....[5]....
        /*0144*/ 	.word	0x00000680
        /*0148*/ 	.word	0x000000ff
        /*014c*/ 	.word	0x00000070
        /*0150*/ 	.short	0x0100
        /*0152*/ 	.byte	0x04
	.zero		1


	//   ....[6]....
        /*0154*/ 	.word	0x00000690
        /*0158*/ 	.word	0x000000ff
        /*015c*/ 	.word	0x00000018
        /*0160*/ 	.short	0x0100
        /*0162*/ 	.byte	0x04
	.zero		1


	//   ....[7]....
        /*0164*/ 	.word	0x000006a0
        /*0168*/ 	.word	0x000000ff
        /*016c*/ 	.word	0x00000078
        /*0170*/ 	.short	0x0100
        /*0172*/ 	.byte	0x04
	.zero		1


	//   ....[8]....
        /*0174*/ 	.word	0x000006b0
        /*0178*/ 	.word	0x000000ff
        /*017c*/ 	.word	0x00000020
        /*0180*/ 	.short	0x0100
        /*0182*/ 	.byte	0x04
	.zero		1


	//   ....[9]....
        /*0184*/ 	.word	0x000006c0
        /*0188*/ 	.word	0x000000ff
        /*018c*/ 	.word	0x00000080
        /*0190*/ 	.short	0x0100
        /*0192*/ 	.byte	0x04
	.zero		1


	//   ....[10]....
        /*0194*/ 	.word	0x000006d0
        /*0198*/ 	.word	0x000000ff
        /*019c*/ 	.word	0x00000028
        /*01a0*/ 	.short	0x0100
        /*01a2*/ 	.byte	0x04
	.zero		1


	//   ....[11]....
        /*01a4*/ 	.word	0x000006e0
        /*01a8*/ 	.word	0x000000ff
        /*01ac*/ 	.word	0x00000088
        /*01b0*/ 	.short	0x0100
        /*01b2*/ 	.byte	0x04
	.zero		1


	//   ....[12]....
        /*01b4*/ 	.word	0x000006f0
        /*01b8*/ 	.word	0x000000ff
        /*01bc*/ 	.word	0x00000030
        /*01c0*/ 	.short	0x0100
        /*01c2*/ 	.byte	0x04
	.zero		1


	//   ....[13]....
        /*01c4*/ 	.word	0x00000700
        /*01c8*/ 	.word	0x000000ff
        /*01cc*/ 	.word	0x00000090
        /*01d0*/ 	.short	0x0100
        /*01d2*/ 	.byte	0x04
	.zero		1


	//   ....[14]....
        /*01d4*/ 	.word	0x00000710
        /*01d8*/ 	.word	0x000000ff
        /*01dc*/ 	.word	0x00000038
        /*01e0*/ 	.short	0x0100
        /*01e2*/ 	.byte	0x04
	.zero		1


	//   ....[15]....
        /*01e4*/ 	.word	0x00000720
        /*01e8*/ 	.word	0x000000ff
        /*01ec*/ 	.word	0x00000098
        /*01f0*/ 	.short	0x0100
        /*01f2*/ 	.byte	0x04
	.zero		1


	//   ....[16]....
        /*01f4*/ 	.word	0x00000730
        /*01f8*/ 	.word	0x000000ff
        /*01fc*/ 	.word	0x00000040
        /*0200*/ 	.short	0x0100
        /*0202*/ 	.byte	0x04
	.zero		1


	//   ....[17]....
        /*0204*/ 	.word	0x00000740
        /*0208*/ 	.word	0x000000ff
        /*020c*/ 	.word	0x000000a0
        /*0210*/ 	.short	0x0100
        /*0212*/ 	.byte	0x04
	.zero		1


	//   ....[18]....
        /*0214*/ 	.word	0x00000750
        /*0218*/ 	.word	0x000000ff
        /*021c*/ 	.word	0x00000048
        /*0220*/ 	.short	0x0100
        /*0222*/ 	.byte	0x04
	.zero		1


	//   ....[19]....
        /*0224*/ 	.word	0x00000760
        /*0228*/ 	.word	0x000000ff
        /*022c*/ 	.word	0x000000a8
        /*0230*/ 	.short	0x0100
        /*0232*/ 	.byte	0x04
	.zero		1


	//   ....[20]....
        /*0234*/ 	.word	0x00000770
        /*0238*/ 	.word	0x000000ff
        /*023c*/ 	.word	0x00000050
        /*0240*/ 	.short	0x0100
        /*0242*/ 	.byte	0x04
	.zero		1


	//   ....[21]....
        /*0244*/ 	.word	0x00000780
        /*0248*/ 	.word	0x000000ff
        /*024c*/ 	.word	0x000000b0
        /*0250*/ 	.short	0x0100
        /*0252*/ 	.byte	0x04
	.zero		1


	//   ....[22]....
        /*0254*/ 	.word	0x00000790
        /*0258*/ 	.word	0x000000ff
        /*025c*/ 	.word	0x00000058
        /*0260*/ 	.short	0x0100
        /*0262*/ 	.byte	0x04
	.zero		1


	//   ....[23]....
        /*0264*/ 	.word	0x000007a0
        /*0268*/ 	.word	0x000000ff
        /*026c*/ 	.word	0x000000b8
        /*0270*/ 	.short	0x0100
        /*0272*/ 	.byte	0x04
	.zero		1


	//   ....[24]....
        /*0274*/ 	.word	0x000008e0
        /*0278*/ 	.word	0x000000ff
        /*027c*/ 	.word	0x000000c0
        /*0280*/ 	.short	0x0100
        /*0282*/ 	.byte	0x04
	.zero		1


	//   ....[25]....
        /*0284*/ 	.word	0x000008f0
        /*0288*/ 	.word	0x000000ff
        /*028c*/ 	.word	0x000000d0
        /*0290*/ 	.short	0x0100
        /*0292*/ 	.byte	0x04
	.zero		1


	//   ....[26]....
        /*0294*/ 	.word	0x00000900
        /*0298*/ 	.word	0x000000ff
        /*029c*/ 	.word	0x000000c8
        /*02a0*/ 	.short	0x0100
        /*02a2*/ 	.byte	0x04
	.zero		1


	//   ....[27]....
        /*02a4*/ 	.word	0x00000910
        /*02a8*/ 	.word	0x000000ff
        /*02ac*/ 	.word	0x000000d8
        /*02b0*/ 	.short	0x0100
        /*02b2*/ 	.byte	0x04
	.zero		1


	//   ....[28]....
        /*02b4*/ 	.word	0x00000a00
        /*02b8*/ 	.word	0x000000ff
        /*02bc*/ 	.word	0x000000e0
        /*02c0*/ 	.short	0x0100
        /*02c2*/ 	.byte	0x06
	.zero		1


	//   ....[29]....
        /*02c4*/ 	.word	0x00000a10
        /*02c8*/ 	.word	0x000000ff
        /*02cc*/ 	.word	0x000000e8
        /*02d0*/ 	.short	0x0100
        /*02d2*/ 	.byte	0x06
	.zero		1


	//   ....[30]....
        /*02d4*/ 	.word	0x00000b50
        /*02d8*/ 	.word	0x000000ff
        /*02dc*/ 	.word	0x000000f0
        /*02e0*/ 	.short	0x0100
        /*02e2*/ 	.byte	0x06
	.zero		1


	//   ....[31]....
        /*02e4*/ 	.word	0x00000b60
        /*02e8*/ 	.word	0x000000ff
        /*02ec*/ 	.word	0x00000100
        /*02f0*/ 	.short	0x0100
        /*02f2*/ 	.byte	0x06
	.zero		1


	//   ....[32]....
        /*02f4*/ 	.word	0x00000b70
        /*02f8*/ 	.word	0x000000ff
        /*02fc*/ 	.word	0x000000f8
        /*0300*/ 	.short	0x0100
        /*0302*/ 	.byte	0x06
	.zero		1


	//   ....[33]....
        /*0304*/ 	.word	0x00000b80
        /*0308*/ 	.word	0x000000ff
        /*030c*/ 	.word	0x00000108
        /*0310*/ 	.short	0x0100
        /*0312*/ 	.byte	0x06
	.zero		1


	//   ....[34]....
        /*0314*/ 	.word	0x00000cb0
        /*0318*/ 	.word	0x000000ff
        /*031c*/ 	.word	0x00000110
        /*0320*/ 	.short	0x0100
        /*0322*/ 	.byte	0x04
	.zero		1


	//   ....[35]....
        /*0324*/ 	.word	0x00000cc0
        /*0328*/ 	.word	0x000000ff
        /*032c*/ 	.word	0x00000130
        /*0330*/ 	.short	0x0100
        /*0332*/ 	.byte	0x04
	.zero		1


	//   ....[36]....
        /*0334*/ 	.word	0x00000cd0
        /*0338*/ 	.word	0x000000ff
        /*033c*/ 	.word	0x00000118
        /*0340*/ 	.short	0x0100
        /*0342*/ 	.byte	0x04
	.zero		1


	//   ....[37]....
        /*0344*/ 	.word	0x00000ce0
        /*0348*/ 	.word	0x000000ff
        /*034c*/ 	.word	0x00000138
        /*0350*/ 	.short	0x0100
        /*0352*/ 	.byte	0x04
	.zero		1


	//   ....[38]....
        /*0354*/ 	.word	0x00000cf0
        /*0358*/ 	.word	0x000000ff
        /*035c*/ 	.word	0x00000120
        /*0360*/ 	.short	0x0100
        /*0362*/ 	.byte	0x04
	.zero		1


	//   ....[39]....
        /*0364*/ 	.word	0x00000d00
        /*0368*/ 	.word	0x000000ff
        /*036c*/ 	.word	0x00000140
        /*0370*/ 	.short	0x0100
        /*0372*/ 	.byte	0x04
	.zero		1


	//   ....[40]....
        /*0374*/ 	.word	0x00000d10
        /*0378*/ 	.word	0x000000ff
        /*037c*/ 	.word	0x00000128
        /*0380*/ 	.short	0x0100
        /*0382*/ 	.byte	0x04
	.zero		1


	//   ....[41]....
        /*0384*/ 	.word	0x00000d20
        /*0388*/ 	.word	0x000000ff
        /*038c*/ 	.word	0x00000148
        /*0390*/ 	.short	0x0100
        /*0392*/ 	.byte	0x04
	.zero		1


	//   ....[42]....
        /*0394*/ 	.word	0x00000e10
        /*0398*/ 	.word	0x000000ff
        /*039c*/ 	.word	0x00000150
        /*03a0*/ 	.short	0x0100
        /*03a2*/ 	.byte	0x04
	.zero		1


	//   ....[43]....
        /*03a4*/ 	.word	0x00000e20
        /*03a8*/ 	.word	0x000000ff
        /*03ac*/ 	.word	0x00000160
        /*03b0*/ 	.short	0x0100
        /*03b2*/ 	.byte	0x04
	.zero		1


	//   ....[44]....
        /*03b4*/ 	.word	0x00000e30
        /*03b8*/ 	.word	0x000000ff
        /*03bc*/ 	.word	0x00000158
        /*03c0*/ 	.short	0x0100
        /*03c2*/ 	.byte	0x04
	.zero		1


	//   ....[45]....
        /*03c4*/ 	.word	0x00000e40
        /*03c8*/ 	.word	0x000000ff
        /*03cc*/ 	.word	0x00000168
        /*03d0*/ 	.short	0x0100
        /*03d2*/ 	.byte	0x04
	.zero		1


	//   ....[46]....
        /*03d4*/ 	.word	0x00001980
        /*03d8*/ 	.word	0x00000003
        /*03dc*/ 	.word	0x00000160
        /*03e0*/ 	.short	0x010a
        /*03e2*/ 	.byte	0xff
	.zero		1


	//   ....[47]....
        /*03e4*/ 	.word	0x000019b0
        /*03e8*/ 	.word	0x00000003
        /*03ec*/ 	.word	0x00000150
        /*03f0*/ 	.short	0x0101
        /*03f2*/ 	.byte	0xff
	.zero		1


	//   ....[48]....
        /*03f4*/ 	.word	0x00001a80
        /*03f8*/ 	.word	0x000000ff
        /*03fc*/ 	.word	0x00000060
        /*0400*/ 	.short	0x010a
        /*0402*/ 	.byte	0x04
	.zero		1


	//   ....[49]....
        /*0404*/ 	.word	0x00001b00
        /*0408*/ 	.word	0x000000ff
        /*040c*/ 	.word	0x00000060
        /*0410*/ 	.short	0x010a
        /*0412*/ 	.byte	0x21
	.zero		1


	//   ....[50]....
        /*0414*/ 	.word	0x00001ca0
        /*0418*/ 	.word	0x000000ff
        /*041c*/ 	.word	0x00000060
        /*0420*/ 	.short	0x010a
        /*0422*/ 	.byte	0x08
	.zero		1


	//   ....[51]....
        /*0424*/ 	.word	0x00001db0
        /*0428*/ 	.word	0x000000ff
        /*042c*/ 	.word	0x000000e8
        /*0430*/ 	.short	0x0101
        /*0432*/ 	.byte	0x06
	.zero		1


	//   ....[52]....
        /*0434*/ 	.word	0x00001dd0
        /*0438*/ 	.word	0x000000ff
        /*043c*/ 	.word	0x00000060
        /*0440*/ 	.short	0x010a
        /*0442*/ 	.byte	0x04
	.zero		1


	//   ....[53]....
        /*0444*/ 	.word	0x00001e50
        /*0448*/ 	.word	0x000000ff
        /*044c*/ 	.word	0x00000060
        /*0450*/ 	.short	0x010a
        /*0452*/ 	.byte	0x11
	.zero		1


	//   ....[54]....
        /*0454*/ 	.word	0x00001ff0
        /*0458*/ 	.word	0x000000ff
        /*045c*/ 	.word	0x00000060
        /*0460*/ 	.short	0x010a
        /*0462*/ 	.byte	0x07
	.zero		1


	//   ....[55]....
        /*0464*/ 	.word	0x00002130
        /*0468*/ 	.word	0x00000003
        /*046c*/ 	.word	0x000000f0
        /*0470*/ 	.short	0x010a
        /*0472*/ 	.byte	0xff
	.zero		1


	//   ....[56]....
        /*0474*/ 	.word	0x00002280
        /*0478*/ 	.word	0x00000000
        /*047c*/ 	.word	0x00000000
        /*0480*/ 	.short	0x0101
        /*0482*/ 	.byte	0xff
	.zero		1


	//   ....[57]....
        /*0484*/ 	.word	0x00002830
        /*0488*/ 	.word	0x000000ff
        /*048c*/ 	.word	0x00000000
        /*0490*/ 	.short	0x010a
        /*0492*/ 	.byte	0x04
	.zero		1


	//   ....[58]....
        /*0494*/ 	.word	0x000028c0
        /*0498*/ 	.word	0x000000ff
        /*049c*/ 	.word	0x00000000
        /*04a0*/ 	.short	0x010a
        /*04a2*/ 	.byte	0x05
	.zero		1


	//   ....[59]....
        /*04a4*/ 	.word	0x00002950
        /*04a8*/ 	.word	0x000000ff
        /*04ac*/ 	.word	0x00000000
        /*04b0*/ 	.short	0x010a
        /*04b2*/ 	.byte	0x05
	.zero		1


	//   ....[60]....
        /*04b4*/ 	.word	0x000029e0
        /*04b8*/ 	.word	0x000000ff
        /*04bc*/ 	.word	0x00000000
        /*04c0*/ 	.short	0x010a
        /*04c2*/ 	.byte	0x05
	.zero		1


	//   ....[61]....
        /*04c4*/ 	.word	0x00002a70
        /*04c8*/ 	.word	0x000000ff
        /*04cc*/ 	.word	0x00000000
        /*04d0*/ 	.short	0x010a
        /*04d2*/ 	.byte	0x05
	.zero		1


	//   ....[62]....
        /*04d4*/ 	.word	0x00002b00
        /*04d8*/ 	.word	0x000000ff
        /*04dc*/ 	.word	0x00000000
        /*04e0*/ 	.short	0x010a
        /*04e2*/ 	.byte	0x05
	.zero		1


	//   ....[63]....
        /*04e4*/ 	.word	0x00002b90
        /*04e8*/ 	.word	0x000000ff
        /*04ec*/ 	.word	0x00000000
        /*04f0*/ 	.short	0x010a
        /*04f2*/ 	.byte	0x05
	.zero		1


	//   ....[64]....
        /*04f4*/ 	.word	0x00002c20
        /*04f8*/ 	.word	0x000000ff
        /*04fc*/ 	.word	0x00000000
        /*0500*/ 	.short	0x010a
        /*0502*/ 	.byte	0x05
	.zero		1


	//   ....[65]....
        /*0504*/ 	.word	0x00002cb0
        /*0508*/ 	.word	0x000000ff
        /*050c*/ 	.word	0x00000000
        /*0510*/ 	.short	0x010a
        /*0512*/ 	.byte	0x05
	.zero		1


	//   ....[66]....
        /*0514*/ 	.word	0x00002d40
        /*0518*/ 	.word	0x000000ff
        /*051c*/ 	.word	0x00000000
        /*0520*/ 	.short	0x010a
        /*0522*/ 	.byte	0x05
	.zero		1


	//   ....[67]....
        /*0524*/ 	.word	0x00002dd0
        /*0528*/ 	.word	0x000000ff
        /*052c*/ 	.word	0x00000000
        /*0530*/ 	.short	0x010a
        /*0532*/ 	.byte	0x05
	.zero		1


	//   ....[68]....
        /*0534*/ 	.word	0x00002e70
        /*0538*/ 	.word	0x00000000
        /*053c*/ 	.word	0x00000000
        /*0540*/ 	.short	0x010a
        /*0542*/ 	.byte	0xff
	.zero		1


	//   ....[69]....
        /*0544*/ 	.word	0x00002f90
        /*0548*/ 	.word	0x00000002
        /*054c*/ 	.word	0x00000150
        /*0550*/ 	.short	0x010a
        /*0552*/ 	.byte	0xff
	.zero		1


	//   ....[70]....
        /*0554*/ 	.word	0x00002ff0
        /*0558*/ 	.word	0x00000004
        /*055c*/ 	.word	0x00000000
        /*0560*/ 	.short	0x0101
        /*0562*/ 	.byte	0xff
	.zero		1


	//   ....[71]....
        /*0564*/ 	.word	0x00003010
        /*0568*/ 	.word	0x000000ff
        /*056c*/ 	.word	0x00000100
        /*0570*/ 	.short	0x010a
        /*0572*/ 	.byte	0x04
	.zero		1


	//   ....[72]....
        /*0574*/ 	.word	0x00003130
        /*0578*/ 	.word	0x00000002
        /*057c*/ 	.word	0x000000f0
        /*0580*/ 	.short	0x010a
        /*0582*/ 	.byte	0xff
	.zero		1


	//   ....[73]....
        /*0584*/ 	.word	0x00003240
        /*0588*/ 	.word	0x00000002
        /*058c*/ 	.word	0x00000000
        /*0590*/ 	.short	0x0101
        /*0592*/ 	.byte	0xff
	.zero		1


	//   ....[74]....
        /*0594*/ 	.word	0x000032d0
        /*0598*/ 	.word	0x000000ff
        /*059c*/ 	.word	0x00000100
        /*05a0*/ 	.short	0x0106
        /*05a2*/ 	.byte	0x04
	.zero		1


	//   ....[75]....
        /*05a4*/ 	.word	0x000032f0
        /*05a8*/ 	.word	0x000000ff
        /*05ac*/ 	.word	0x00000100
        /*05b0*/ 	.short	0x010a
        /*05b2*/ 	.byte	0x04
	.zero		1


	//   ....[76]....
        /*05b4*/ 	.word	0x00003380
        /*05b8*/ 	.word	0x000000ff
        /*05bc*/ 	.word	0x00000100
        /*05c0*/ 	.short	0x0106
        /*05c2*/ 	.byte	0x07
	.zero		1


	//   ....[77]....
        /*05c4*/ 	.word	0x000033c0
        /*05c8*/ 	.word	0x00000000
        /*05cc*/ 	.word	0x00000100
        /*05d0*/ 	.short	0x010a
        /*05d2*/ 	.byte	0xff
	.zero		1


	//   ....[78]....
        /*05d4*/ 	.word	0x000038d0
        /*05d8*/ 	.word	0x00000000
        /*05dc*/ 	.word	0x000000f0
        /*05e0*/ 	.short	0x010a
        /*05e2*/ 	.byte	0xff
	.zero		1


	//   ....[79]....
        /*05e4*/ 	.word	0x000039e0
        /*05e8*/ 	.word	0x00000003
        /*05ec*/ 	.word	0x00000000
        /*05f0*/ 	.short	0x0101
        /*05f2*/ 	.byte	0xff
	.zero		1


	//   ....[80]....
        /*05f4*/ 	.word	0x000039f0
        /*05f8*/ 	.word	0x000000ff
        /*05fc*/ 	.word	0x00000000
        /*0600*/ 	.short	0x010a
        /*0602*/ 	.byte	0x04
	.zero		1


	//   ....[81]....
        /*0604*/ 	.word	0x00003a10
        /*0608*/ 	.word	0x000000ff
        /*060c*/ 	.word	0x00000130
        /*0610*/ 	.short	0x010a
        /*0612*/ 	.byte	0x16
	.zero		1


	//   ....[82]....
        /*0614*/ 	.word	0x00003ae0
        /*0618*/ 	.word	0x000000ff
        /*061c*/ 	.word	0x00000000
        /*0620*/ 	.short	0x010a
        /*0622*/ 	.byte	0x05
	.zero		1


	//   ....[83]....
        /*0624*/ 	.word	0x00003c20
        /*0628*/ 	.word	0x000000ff
        /*062c*/ 	.word	0x00000000
        /*0630*/ 	.short	0x010a
        /*0632*/ 	.byte	0x04
	.zero		1


	//   ....[84]....
        /*0634*/ 	.word	0x00003e10
        /*0638*/ 	.word	0x000000ff
        /*063c*/ 	.word	0x00000000
        /*0640*/ 	.short	0x010a
        /*0642*/ 	.byte	0x04
	.zero		1


	//   ....[85]....
        /*0644*/ 	.word	0x00003ea0
        /*0648*/ 	.word	0x000000ff
        /*064c*/ 	.word	0x00000000
        /*0650*/ 	.short	0x010a
        /*0652*/ 	.byte	0x05
	.zero		1


	//   ....[86]....
        /*0654*/ 	.word	0x00003f30
        /*0658*/ 	.word	0x000000ff
        /*065c*/ 	.word	0x00000000
        /*0660*/ 	.short	0x010a
        /*0662*/ 	.byte	0x05
	.zero		1


	//   ....[87]....
        /*0664*/ 	.word	0x00003fc0
        /*0668*/ 	.word	0x000000ff
        /*066c*/ 	.word	0x00000000
        /*0670*/ 	.short	0x010a
        /*0672*/ 	.byte	0x04
	.zero		1


	//   ....[88]....
        /*0674*/ 	.word	0x00004470
        /*0678*/ 	.word	0x0000000c
        /*067c*/ 	.word	0x000000f0
        /*0680*/ 	.short	0x010a
        /*0682*/ 	.byte	0xff
	.zero		1


	//   ....[89]....
        /*0684*/ 	.word	0x000045e0
        /*0688*/ 	.word	0x00000000
        /*068c*/ 	.word	0x00000000
        /*0690*/ 	.short	0x0101
        /*0692*/ 	.byte	0xff
	.zero		1


	//   ....[90]....
        /*0694*/ 	.word	0x00004a70
        /*0698*/ 	.word	0x000000ff
        /*069c*/ 	.word	0x000000e8
        /*06a0*/ 	.short	0x010a
        /*06a2*/ 	.byte	0x15
	.zero		1


	//   ....[91]....
        /*06a4*/ 	.word	0x00004bf0
        /*06a8*/ 	.word	0x000000ff
        /*06ac*/ 	.word	0x000000d0
        /*06b0*/ 	.short	0x010a
        /*06b2*/ 	.byte	0x15
	.zero		1


	//   ....[92]....
        /*06b4*/ 	.word	0x00004d70
        /*06b8*/ 	.word	0x000000ff
        /*06bc*/ 	.word	0x000000c0
        /*06c0*/ 	.short	0x010b
        /*06c2*/ 	.byte	0x15
	.zero		1


	//   ....[93]....
        /*06c4*/ 	.word	0x00004d80
        /*06c8*/ 	.word	0x000000ff
        /*06cc*/ 	.word	0x00000000
        /*06d0*/ 	.short	0x0101
        /*06d2*/ 	.byte	0x06
	.zero		1


	//   ....[94]....
        /*06d4*/ 	.word	0x00004d90
        /*06d8*/ 	.word	0x000000ff
        /*06dc*/ 	.word	0x000000d8
        /*06e0*/ 	.short	0x010a
        /*06e2*/ 	.byte	0x15
	.zero		1


	//   ....[95]....
        /*06e4*/ 	.word	0x00004f80
        /*06e8*/ 	.word	0x000000ff
        /*06ec*/ 	.word	0x000000c8
        /*06f0*/ 	.short	0x010b
        /*06f2*/ 	.byte	0x15
	.zero		1


	//   ....[96]....
        /*06f4*/ 	.word	0x00004f90
        /*06f8*/ 	.word	0x000000ff
        /*06fc*/ 	.word	0x00000000
        /*0700*/ 	.short	0x0101
        /*0702*/ 	.byte	0x21
	.zero		1


	//   ....[97]....
        /*0704*/ 	.word	0x00004fc0
        /*0708*/ 	.word	0x000000ff
        /*070c*/ 	.word	0x000000d0
        /*0710*/ 	.short	0x010a
        /*0712*/ 	.byte	0x15
	.zero		1


	//   ....[98]....
        /*0714*/ 	.word	0x00005000
        /*0718*/ 	.word	0x00000000
        /*071c*/ 	.word	0x000000d8
        /*0720*/ 	.short	0x010a
        /*0722*/ 	.byte	0xff
	.zero		1


	//   ....[99]....
        /*0724*/ 	.word	0x00005300
        /*0728*/ 	.word	0x00000003
        /*072c*/ 	.word	0x000000f0
        /*0730*/ 	.short	0x010a
        /*0732*/ 	.byte	0xff
	.zero		1


	//   ....[100]....
        /*0734*/ 	.word	0x00005480
        /*0738*/ 	.word	0x00000000
        /*073c*/ 	.word	0x00000000
        /*0740*/ 	.short	0x0101
        /*0742*/ 	.byte	0xff
	.zero		1


	//   ....[101]....
        /*0744*/ 	.word	0x00005fd0
        /*0748*/ 	.word	0x00000003
        /*074c*/ 	.word	0x000000c0
        /*0750*/ 	.short	0x010a
        /*0752*/ 	.byte	0xff
	.zero		1


	//   ....[102]....
        /*0754*/ 	.word	0x00006010
        /*0758*/ 	.word	0x0000004e
        /*075c*/ 	.word	0x00000110
        /*0760*/ 	.short	0x010a
        /*0762*/ 	.byte	0xff
	.zero		1


	//   ....[103]....
        /*0764*/ 	.word	0x00006150
        /*0768*/ 	.word	0x00000003
        /*076c*/ 	.word	0x000000c0
        /*0770*/ 	.short	0x010a
        /*0772*/ 	.byte	0xff
	.zero		1


	//   ....[104]....
        /*0774*/ 	.word	0x000062b0
        /*0778*/ 	.word	0x00000000
        /*077c*/ 	.word	0x00000000
        /*0780*/ 	.short	0x0101
        /*0782*/ 	.byte	0xff
	.zero		1


	//   ....[105]....
        /*0784*/ 	.word	0x00006310
        /*0788*/ 	.word	0x0000004e
        /*078c*/ 	.word	0x00000110
        /*0790*/ 	.short	0x010a
        /*0792*/ 	.byte	0xff
	.zero		1


	//   ....[106]....
        /*0794*/ 	.word	0x000076a0
        /*0798*/ 	.word	0x0000006f
        /*079c*/ 	.word	0x000000c0
        /*07a0*/ 	.short	0x010a
        /*07a2*/ 	.byte	0xff
	.zero		1


	//   ....[107]....
        /*07a4*/ 	.word	0x00007770
        /*07a8*/ 	.word	0x0000006f
        /*07ac*/ 	.word	0x000000c0
        /*07b0*/ 	.short	0x010a
        /*07b2*/ 	.byte	0xff
	.zero		1


	//   ....[108]....
        /*07b4*/ 	.word	0x000078d0
        /*07b8*/ 	.word	0x00000000
        /*07bc*/ 	.word	0x00000000
        /*07c0*/ 	.short	0x0101
        /*07c2*/ 	.byte	0xff
	.zero		1


	//   ....[109]....
        /*07c4*/ 	.word	0x00007c30
        /*07c8*/ 	.word	0x000000ff
        /*07cc*/ 	.word	0x00000000
        /*07d0*/ 	.short	0x0101
        /*07d2*/ 	.byte	0x04
	.zero		1


	//   ....[110]....
        /*07d4*/ 	.word	0x00008e50
        /*07d8*/ 	.word	0x00000003
        /*07dc*/ 	.word	0x00000160
        /*07e0*/ 	.short	0x010a
        /*07e2*/ 	.byte	0xff
	.zero		1


	//   ....[111]....
        /*07e4*/ 	.word	0x00008eb0
        /*07e8*/ 	.word	0x00000000
        /*07ec*/ 	.word	0x00000060
        /*07f0*/ 	.short	0x010a
        /*07f2*/ 	.byte	0xff
	.zero		1


	//   ....[112]....
        /*07f4*/ 	.word	0x00008f10
        /*07f8*/ 	.word	0x00000000
        /*07fc*/ 	.word	0x00000060
        /*0800*/ 	.short	0x010a
        /*0802*/ 	.byte	0xff
	.zero		1


	//   ....[113]....
        /*0804*/ 	.word	0x00008f60
        /*0808*/ 	.word	0x00000003
        /*080c*/ 	.word	0x000000f0
        /*0810*/ 	.short	0x010a
        /*0812*/ 	.byte	0xff
	.zero		1


	//   ....[114]....
        /*0814*/ 	.word	0x00008fc0
        /*0818*/ 	.word	0x00000000
        /*081c*/ 	.word	0x00000000
        /*0820*/ 	.short	0x010a
        /*0822*/ 	.byte	0xff
	.zero		1


	//   ....[115]....
        /*0824*/ 	.word	0x00009020
        /*0828*/ 	.word	0x00000000
        /*082c*/ 	.word	0x00000000
        /*0830*/ 	.short	0x010a
        /*0832*/ 	.byte	0xff
	.zero		1


	//   ....[116]....
        /*0834*/ 	.word	0x00009080
        /*0838*/ 	.word	0x00000000
        /*083c*/ 	.word	0x00000000
        /*0840*/ 	.short	0x010a
        /*0842*/ 	.byte	0xff
	.zero		1


	//   ....[117]....
        /*0844*/ 	.word	0x000090e0
        /*0848*/ 	.word	0x00000000
        /*084c*/ 	.word	0x00000000
        /*0850*/ 	.short	0x010a
        /*0852*/ 	.byte	0xff
	.zero		1


	//   ....[118]....
        /*0854*/ 	.word	0x00009140
        /*0858*/ 	.word	0x00000000
        /*085c*/ 	.word	0x00000000
        /*0860*/ 	.short	0x010a
        /*0862*/ 	.byte	0xff
	.zero		1


	//   ....[119]....
        /*0864*/ 	.word	0x000091a0
        /*0868*/ 	.word	0x00000000
        /*086c*/ 	.word	0x00000000
        /*0870*/ 	.short	0x010a
        /*0872*/ 	.byte	0xff
	.zero		1


	//   ....[120]....
        /*0874*/ 	.word	0x00009200
        /*0878*/ 	.word	0x00000000
        /*087c*/ 	.word	0x00000000
        /*0880*/ 	.short	0x010a
        /*0882*/ 	.byte	0xff
	.zero		1


	//   ....[121]....
        /*0884*/ 	.word	0x00009260
        /*0888*/ 	.word	0x00000000
        /*088c*/ 	.word	0x00000000
        /*0890*/ 	.short	0x010a
        /*0892*/ 	.byte	0xff
	.zero		1


	//   ....[122]....
        /*0894*/ 	.word	0x000092c0
        /*0898*/ 	.word	0x00000000
        /*089c*/ 	.word	0x00000000
        /*08a0*/ 	.short	0x010a
        /*08a2*/ 	.byte	0xff
	.zero		1


	//   ....[123]....
        /*08a4*/ 	.word	0x00009320
        /*08a8*/ 	.word	0x00000000
        /*08ac*/ 	.word	0x00000000
        /*08b0*/ 	.short	0x010a
        /*08b2*/ 	.byte	0xff
	.zero		1


	//   ....[124]....
        /*08b4*/ 	.word	0x00009380
        /*08b8*/ 	.word	0x00000000
        /*08bc*/ 	.word	0x00000000
        /*08c0*/ 	.short	0x010a
        /*08c2*/ 	.byte	0xff
	.zero		1


	//   ....[125]....
        /*08c4*/ 	.word	0x000093d0
        /*08c8*/ 	.word	0x00000002
        /*08cc*/ 	.word	0x00000150
        /*08d0*/ 	.short	0x010a
        /*08d2*/ 	.byte	0xff
	.zero		1


	//   ....[126]....
        /*08d4*/ 	.word	0x00009430
        /*08d8*/ 	.word	0x00000002
        /*08dc*/ 	.word	0x00000100
        /*08e0*/ 	.short	0x010a
        /*08e2*/ 	.byte	0xff
	.zero		1


	//   ....[127]....
        /*08e4*/ 	.word	0x00009480
        /*08e8*/ 	.word	0x00000002
        /*08ec*/ 	.word	0x000000f0
        /*08f0*/ 	.short	0x010a
        /*08f2*/ 	.byte	0xff
	.zero		1


	//   ....[128]....
        /*08f4*/ 	.word	0x000094e0
        /*08f8*/ 	.word	0x00000000
        /*08fc*/ 	.word	0x00000100
        /*0900*/ 	.short	0x010a
        /*0902*/ 	.byte	0xff
	.zero		1


	//   ....[129]....
        /*0904*/ 	.word	0x00009530
        /*0908*/ 	.word	0x00000000
        /*090c*/ 	.word	0x000000f0
        /*0910*/ 	.short	0x010a
        /*0912*/ 	.byte	0xff
	.zero		1


	//   ....[130]....
        /*0914*/ 	.word	0x00009590
        /*0918*/ 	.word	0x00000003
        /*091c*/ 	.word	0x00000130
        /*0920*/ 	.short	0x010a
        /*0922*/ 	.byte	0xff
	.zero		1


	//   ....[131]....
        /*0924*/ 	.word	0x000095f0
        /*0928*/ 	.word	0x00000000
        /*092c*/ 	.word	0x00000000
        /*0930*/ 	.short	0x010a
        /*0932*/ 	.byte	0xff
	.zero		1


	//   ....[132]....
        /*0934*/ 	.word	0x00009650
        /*0938*/ 	.word	0x00000000
        /*093c*/ 	.word	0x00000000
        /*0940*/ 	.short	0x010a
        /*0942*/ 	.byte	0xff
	.zero		1


	//   ....[133]....
        /*0944*/ 	.word	0x000096b0
        /*0948*/ 	.word	0x00000000
        /*094c*/ 	.word	0x00000000
        /*0950*/ 	.short	0x010a
        /*0952*/ 	.byte	0xff
	.zero		1


	//   ....[134]....
        /*0954*/ 	.word	0x00009710
        /*0958*/ 	.word	0x00000000
        /*095c*/ 	.word	0x00000000
        /*0960*/ 	.short	0x010a
        /*0962*/ 	.byte	0xff
	.zero		1


	//   ....[135]....
        /*0964*/ 	.word	0x00009770
        /*0968*/ 	.word	0x00000000
        /*096c*/ 	.word	0x00000000
        /*0970*/ 	.short	0x010a
        /*0972*/ 	.byte	0xff
	.zero		1


	//   ....[136]....
        /*0974*/ 	.word	0x000097c0
        /*0978*/ 	.word	0x0000000c
        /*097c*/ 	.word	0x000000f0
        /*0980*/ 	.short	0x010a
        /*0982*/ 	.byte	0xff
	.zero		1


	//   ....[137]....
        /*0984*/ 	.word	0x00009820
        /*0988*/ 	.word	0x00000000
        /*098c*/ 	.word	0x000000e8
        /*0990*/ 	.short	0x010a
        /*0992*/ 	.byte	0xff
	.zero		1


	//   ....[138]....
        /*0994*/ 	.word	0x00009880
        /*0998*/ 	.word	0x00000000
        /*099c*/ 	.word	0x000000d0
        /*09a0*/ 	.short	0x010a
        /*09a2*/ 	.byte	0xff
	.zero		1


	//   ....[139]....
        /*09a4*/ 	.word	0x000098e0
        /*09a8*/ 	.word	0x00000000
        /*09ac*/ 	.word	0x000000d8
        /*09b0*/ 	.short	0x010a
        /*09b2*/ 	.byte	0xff
	.zero		1


	//   ....[140]....
        /*09b4*/ 	.word	0x00009940
        /*09b8*/ 	.word	0x00000000
        /*09bc*/ 	.word	0x000000d0
        /*09c0*/ 	.short	0x010a
        /*09c2*/ 	.byte	0xff
	.zero		1


	//   ....[141]....
        /*09c4*/ 	.word	0x00009990
        /*09c8*/ 	.word	0x00000003
        /*09cc*/ 	.word	0x000000f0
        /*09d0*/ 	.short	0x010a
        /*09d2*/ 	.byte	0xff
	.zero		1


	//   ....[142]....
        /*09d4*/ 	.word	0x000099e0
        /*09d8*/ 	.word	0x00000003
        /*09dc*/ 	.word	0x000000c0
        /*09e0*/ 	.short	0x010a
        /*09e2*/ 	.byte	0xff
	.zero		1


	//   ....[143]....
        /*09e4*/ 	.word	0x00009a30
        /*09e8*/ 	.word	0x0000004e
        /*09ec*/ 	.word	0x00000110
        /*09f0*/ 	.short	0x010a
        /*09f2*/ 	.byte	0xff
	.zero		1


	//   ....[144]....
        /*09f4*/ 	.word	0x00009a80
        /*09f8*/ 	.word	0x0000006f
        /*09fc*/ 	.word	0x000000c0
        /*0a00*/ 	.short	0x010a
        /*0a02*/ 	.byte	0xff
	.zero		1


	//----- nvinfo : EIATTR_NUM_MBARRIERS
	.align		4
.L_47:
        /*0a04*/ 	.byte	0x03, 0x38
        /*0a06*/ 	.short	0x002e


	//----- nvinfo : EIATTR_EXIT_INSTR_OFFSETS
	.align		4
        /*0a08*/ 	.byte	0x04, 0x1c
        /*0a0a*/ 	.short	(.L_49 - .L_48)


	//   ....[0]....
.L_48:
        /*0a0c*/ 	.word	0x00002ea0


	//   ....[1]....
        /*0a10*/ 	.word	0x00003390


	//   ....[2]....
        /*0a14*/ 	.word	0x000033f0


	//   ....[3]....
        /*0a18*/ 	.word	0x00004220


	//   ....[4]....
        /*0a1c*/ 	.word	0x00005030


	//   ....[5]....
        /*0a20*/ 	.word	0x00005070


	//   ....[6]....
        /*0a24*/ 	.word	0x00008e40


	//----- nvinfo : EIATTR_MAX_THREADS
	.align		4
.L_49:
        /*0a28*/ 	.byte	0x04, 0x05
        /*0a2a*/ 	.short	(.L_51 - .L_50)
.L_50:
        /*0a2c*/ 	.word	0x00000100
        /*0a30*/ 	.word	0x00000001
        /*0a34*/ 	.word	0x00000001


	//----- nvinfo : EIATTR_CRS_STACK_SIZE
	.align		4
.L_51:
        /*0a38*/ 	.byte	0x04, 0x1e
        /*0a3a*/ 	.short	(.L_53 - .L_52)
.L_52:
        /*0a3c*/ 	.word	0x00000000


	//----- nvinfo : EIATTR_CBANK_PARAM_SIZE
	.align		4
.L_53:
        /*0a40*/ 	.byte	0x03, 0x19
        /*0a42*/ 	.short	0x0800


	//----- nvinfo : EIATTR_PARAM_CBANK
	.align		4
        /*0a44*/ 	.byte	0x04, 0x0a
        /*0a46*/ 	.short	(.L_55 - .L_54)
	.align		4
.L_54:
        /*0a48*/ 	.word	index@(.nv.constant0._ZN7cutlass13device_kernelINS_4gemm6kernel13GemmUniversalIN4cute5tupleIJiiiiEEENS1_10collective13CollectiveMmaINS1_35MainloopSm100TmaUmmaWarpSpecializedILi12ELi2ELi4ENS5_IJNS4_1CILi1EEENSA_ILi2EEESB_EEEEENS5_IJNSA_ILi128EEESF_NSA_ILi64EEEEEEaNS5_IJlSB_lEEEaSI_NS4_8TiledMMAINS4_8MMA_AtomIJNS4_15SM100_MMA_S8_SSIaaiLi128ELi128ELNS4_4UMMA5MajorE0ELSN_0ELNSM_8SaturateE0EEEEEENS4_6LayoutINS5_IJSB_SB_SB_EEENS5_IJNSA_ILi0EEEST_ST_EEEEENS5_IJNS4_10UnderscoreESW_SW_EEEEENS4_23SM90_TMA_LOAD_MULTICASTENS4_14ComposedLayoutINS4_7SwizzleILi2ELi4ELi3EEENS4_18smem_ptr_flag_bitsILi8EEENSR_INS5_IJNSA_ILi8EEESG_EEENS5_IJSG_SB_EEEEEEEvNS4_8identityENS4_13SM90_TMA_LOADES19_vS1A_EENS_8epilogue10collective18CollectiveEpilogueINS1D_23Sm100TmaWarpSpecializedILi2ELi2ELi64ELb0ELb0EEEJSH_NS5_IJNSR_ISF_SB_EENSR_ISG_SB_EEEEEaSI_aSI_NS1D_6fusion15FusionCallbacksIS1H_NS1L_17LinearCombinationIaiaiLNS_15FloatRoundStyleE2EEESH_S1K_JEEENS4_5SM1004TMEM4LOAD26SM100_TMEM_LOAD_32dp32b64xES1B_S19_NS4_39AutoVectorizingCopyWithAssumedAlignmentILi128EEENS4_14SM90_TMA_STOREES19_S1W_S1W_EEEvvEEEEvNT_6ParamsE)
        /*0a4c*/ 	.short	0x0380
        /*0a4e*/ 	.short	0x0800


	//----- nvinfo : EIATTR_SW_WAR
	.align		4
.L_55:
        /*0a50*/ 	.byte	0x04, 0x36
        /*0a52*/ 	.short	(.L_57 - .L_56)
.L_56:
        /*0a54*/ 	.word	0x00000008
.L_57:


//--------------------- .nv.callgraph             --------------------------
	.section	.nv.callgraph,"",@"SHT_CUDA_CALLGRAPH"
	.align	4
	.sectionentsize	8
	.align		4
        /*0000*/ 	.word	0x00000000
	.align		4
        /*0004*/ 	.word	0xffffffff
	.align		4
        /*0008*/ 	.word	index@(_ZN7cutlass13device_kernelINS_4gemm6kernel13GemmUniversalIN4cute5tupleIJiiiiEEENS1_10collective13CollectiveMmaINS1_35MainloopSm100TmaUmmaWarpSpecializedILi12ELi2ELi4ENS5_IJNS4_1CILi1EEENSA_ILi2EEESB_EEEEENS5_IJNSA_ILi128EEESF_NSA_ILi64EEEEEEaNS5_IJlSB_lEEEaSI_NS4_8TiledMMAINS4_8MMA_AtomIJNS4_15SM100_MMA_S8_SSIaaiLi128ELi128ELNS4_4UMMA5MajorE0ELSN_0ELNSM_8SaturateE0EEEEEENS4_6LayoutINS5_IJSB_SB_SB_EEENS5_IJNSA_ILi0EEEST_ST_EEEEENS5_IJNS4_10UnderscoreESW_SW_EEEEENS4_23SM90_TMA_LOAD_MULTICASTENS4_14ComposedLayoutINS4_7SwizzleILi2ELi4ELi3EEENS4_18smem_ptr_flag_bitsILi8EEENSR_INS5_IJNSA_ILi8EEESG_EEENS5_IJSG_SB_EEEEEEEvNS4_8identityENS4_13SM90_TMA_LOADES19_vS1A_EENS_8epilogue10collective18CollectiveEpilogueINS1D_23Sm100TmaWarpSpecializedILi2ELi2ELi64ELb0ELb0EEEJSH_NS5_IJNSR_ISF_SB_EENSR_ISG_SB_EEEEEaSI_aSI_NS1D_6fusion15FusionCallbacksIS1H_NS1L_17LinearCombinationIaiaiLNS_15FloatRoundStyleE2EEESH_S1K_JEEENS4_5SM1004TMEM4LOAD26SM100_TMEM_LOAD_32dp32b64xES1B_S19_NS4_39AutoVectorizingCopyWithAssumedAlignmentILi128EEENS4_14SM90_TMA_STOREES19_S1W_S1W_EEEvvEEEEvNT_6ParamsE)
	.align		4
        /*000c*/ 	.word	index@(__assertfail)
	.align		4
        /*0010*/ 	.word	0x00000000
	.align		4
        /*0014*/ 	.word	0xfffffffe
	.align		4
        /*0018*/ 	.word	0x00000000
	.align		4
        /*001c*/ 	.word	0xfffffffd
	.align		4
        /*0020*/ 	.word	0x00000000
	.align		4
        /*0024*/ 	.word	0xfffffffc


//--------------------- .nv.constant4             --------------------------
	.section	.nv.constant4,"a",@progbits
	.align	8
	.align		8
.nv.constant4:
        /*0000*/ 	.dword	__assertfail
	.align		8
        /*0008*/ 	.dword	__unnamed_1
	.align		8
        /*0010*/ 	.dword	__unnamed_2
	.align		8
        /*0018*/ 	.dword	_ZN39_INTERNAL_d92f8d33_4_k_cu_7d825ab3_92464cuda3std3__45__cpo5beginE
	.align		8
        /*0020*/ 	.dword	_ZN39_INTERNAL_d92f8d33_4_k_cu_7d825ab3_92464cuda3std3__45__cpo3endE
	.align		8
        /*0028*/ 	.dword	_ZN39_INTERNAL_d92f8d33_4_k_cu_7d825ab3_92464cuda3std3__45__cpo6cbeginE
	.align		8
        /*0030*/ 	.dword	_ZN39_INTERNAL_d92f8d33_4_k_cu_7d825ab3_92464cuda3std3__45__cpo4cendE
	.align		8
        /*0038*/ 	.dword	_ZN39_INTERNAL_d92f8d33_4_k_cu_7d825ab3_92464cuda3std3__441_GLOBAL__N__d92f8d33_4_k_cu_7d825ab3_92466ignoreE
	.align		8
        /*0040*/ 	.dword	_ZN39_INTERNAL_d92f8d33_4_k_cu_7d825ab3_92464cuda3std3__419piecewise_constructE
	.align		8
        /*0048*/ 	.dword	_ZN39_INTERNAL_d92f8d33_4_k_cu_7d825ab3_92464cuda3std3__48in_placeE
	.align		8
        /*0050*/ 	.dword	_ZN39_INTERNAL_d92f8d33_4_k_cu_7d825ab3_92464cuda3std6ranges3__45__cpo4swapE
	.align		8
        /*0058*/ 	.dword	_ZN39_INTERNAL_d92f8d33_4_k_cu_7d825ab3_92464cuda3std6ranges3__45__cpo9iter_moveE
	.align		8
        /*0060*/ 	.dword	_ZN39_INTERNAL_d92f8d33_4_k_cu_7d825ab3_92464cute7productE
	.align		8
        /*0068*/ 	.dword	_ZN39_INTERNAL_d92f8d33_4_k_cu_7d825ab3_92464cute1_E
	.align		8
        /*0070*/ 	.dword	$str$25
	.align		8
        /*0078*/ 	.dword	$str$26
	.align		8
        /*0080*/ 	.dword	$str$27
	.align		8
        /*0088*/ 	.dword	$str$28


//--------------------- .text._ZN7cutlass13device_kernelINS_4gemm6kernel13GemmUniversalIN4cute5tupleIJiiiiEEENS1_10collective13CollectiveMmaINS1_35MainloopSm100TmaUmmaWarpSpecializedILi12ELi2ELi4ENS5_IJNS4_1CILi1EEENSA_ILi2EEESB_EEEEENS5_IJNSA_ILi128EEESF_NSA_ILi64EEEEEEaNS5_IJlSB_lEEEaSI_NS4_8TiledMMAINS4_8MMA_AtomIJNS4_15SM100_MMA_S8_SSIaaiLi128ELi128ELNS4_4UMMA5MajorE0ELSN_0ELNSM_8SaturateE0EEEEEENS4_6LayoutINS5_IJSB_SB_SB_EEENS5_IJNSA_ILi0EEEST_ST_EEEEENS5_IJNS4_10UnderscoreESW_SW_EEEEENS4_23SM90_TMA_LOAD_MULTICASTENS4_14ComposedLayoutINS4_7SwizzleILi2ELi4ELi3EEENS4_18smem_ptr_flag_bitsILi8EEENSR_INS5_IJNSA_ILi8EEESG_EEENS5_IJSG_SB_EEEEEEEvNS4_8identityENS4_13SM90_TMA_LOADES19_vS1A_EENS_8epilogue10collective18CollectiveEpilogueINS1D_23Sm100TmaWarpSpecializedILi2ELi2ELi64ELb0ELb0EEEJSH_NS5_IJNSR_ISF_SB_EENSR_ISG_SB_EEEEEaSI_aSI_NS1D_6fusion15FusionCallbacksIS1H_NS1L_17LinearCombinationIaiaiLNS_15FloatRoundStyleE2EEESH_S1K_JEEENS4_5SM1004TMEM4LOAD26SM100_TMEM_LOAD_32dp32b64xES1B_S19_NS4_39AutoVectorizingCopyWithAssumedAlignmentILi128EEENS4_14SM90_TMA_STOREES19_S1W_S1W_EEEvvEEEEvNT_6ParamsE --------------------------
	.section	.text._ZN7cutlass13device_kernelINS_4gemm6kernel13GemmUniversalIN4cute5tupleIJiiiiEEENS1_10collective13CollectiveMmaINS1_35MainloopSm100TmaUmmaWarpSpecializedILi12ELi2ELi4ENS5_IJNS4_1CILi1EEENSA_ILi2EEESB_EEEEENS5_IJNSA_ILi128EEESF_NSA_ILi64EEEEEEaNS5_IJlSB_lEEEaSI_NS4_8TiledMMAINS4_8MMA_AtomIJNS4_15SM100_MMA_S8_SSIaaiLi128ELi128ELNS4_4UMMA5MajorE0ELSN_0ELNSM_8SaturateE0EEEEEENS4_6LayoutINS5_IJSB_SB_SB_EEENS5_IJNSA_ILi0EEEST_ST_EEEEENS5_IJNS4_10UnderscoreESW_SW_EEEEENS4_23SM90_TMA_LOAD_MULTICASTENS4_14ComposedLayoutINS4_7SwizzleILi2ELi4ELi3EEENS4_18smem_ptr_flag_bitsILi8EEENSR_INS5_IJNSA_ILi8EEESG_EEENS5_IJSG_SB_EEEEEEEvNS4_8identityENS4_13SM90_TMA_LOADES19_vS1A_EENS_8epilogue10collective18CollectiveEpilogueINS1D_23Sm100TmaWarpSpecializedILi2ELi2ELi64ELb0ELb0EEEJSH_NS5_IJNSR_ISF_SB_EENSR_ISG_SB_EEEEEaSI_aSI_NS1D_6fusion15FusionCallbacksIS1H_NS1L_17LinearCombinationIaiaiLNS_15FloatRoundStyleE2EEESH_S1K_JEEENS4_5SM1004TMEM4LOAD26SM100_TMEM_LOAD_32dp32b64xES1B_S19_NS4_39AutoVectorizingCopyWithAssumedAlignmentILi128EEENS4_14SM90_TMA_STOREES19_S1W_S1W_EEEvvEEEEvNT_6ParamsE,"ax",@progbits
	.align	128
.text._ZN7cutlass13device_kernelINS_4gemm6kernel13GemmUniversalIN4cute5tupleIJiiiiEEENS1_10collective13CollectiveMmaINS1_35MainloopSm100TmaUmmaWarpSpecializedILi12ELi2ELi4ENS5_IJNS4_1CILi1EEENSA_ILi2EEESB_EEEEENS5_IJNSA_ILi128EEESF_NSA_ILi64EEEEEEaNS5_IJlSB_lEEEaSI_NS4_8TiledMMAINS4_8MMA_AtomIJNS4_15SM100_MMA_S8_SSIaaiLi128ELi128ELNS4_4UMMA5MajorE0ELSN_0ELNSM_8SaturateE0EEEEEENS4_6LayoutINS5_IJSB_SB_SB_EEENS5_IJNSA_ILi0EEEST_ST_EEEEENS5_IJNS4_10UnderscoreESW_SW_EEEEENS4_23SM90_TMA_LOAD_MULTICASTENS4_14ComposedLayoutINS4_7SwizzleILi2ELi4ELi3EEENS4_18smem_ptr_flag_bitsILi8EEENSR_INS5_IJNSA_ILi8EEESG_EEENS5_IJSG_SB_EEEEEEEvNS4_8identityENS4_13SM90_TMA_LOADES19_vS1A_EENS_8epilogue10collective18CollectiveEpilogueINS1D_23Sm100TmaWarpSpecializedILi2ELi2ELi64ELb0ELb0EEEJSH_NS5_IJNSR_ISF_SB_EENSR_ISG_SB_EEEEEaSI_aSI_NS1D_6fusion15FusionCallbacksIS1H_NS1L_17LinearCombinationIaiaiLNS_15FloatRoundStyleE2EEESH_S1K_JEEENS4_5SM1004TMEM4LOAD26SM100_TMEM_LOAD_32dp32b64xES1B_S19_NS4_39AutoVectorizingCopyWithAssumedAlignmentILi128EEENS4_14SM90_TMA_STOREES19_S1W_S1W_EEEvvEEEEvNT_6ParamsE:
        .type           _ZN7cutlass13device_kernelINS_4gemm6kernel13GemmUniversalIN4cute5tupleIJiiiiEEENS1_10collective13CollectiveMmaINS1_35MainloopSm100TmaUmmaWarpSpecializedILi12ELi2ELi4ENS5_IJNS4_1CILi1EEENSA_ILi2EEESB_EEEEENS5_IJNSA_ILi128EEESF_NSA_ILi64EEEEEEaNS5_IJlSB_lEEEaSI_NS4_8TiledMMAINS4_8MMA_AtomIJNS4_15SM100_MMA_S8_SSIaaiLi128ELi128ELNS4_4UMMA5MajorE0ELSN_0ELNSM_8SaturateE0EEEEEENS4_6LayoutINS5_IJSB_SB_SB_EEENS5_IJNSA_ILi0EEEST_ST_EEEEENS5_IJNS4_10UnderscoreESW_SW_EEEEENS4_23SM90_TMA_LOAD_MULTICASTENS4_14ComposedLayoutINS4_7SwizzleILi2ELi4ELi3EEENS4_18smem_ptr_flag_bitsILi8EEENSR_INS5_IJNSA_ILi8EEESG_EEENS5_IJSG_SB_EEEEEEEvNS4_8identityENS4_13SM90_TMA_LOADES19_vS1A_EENS_8epilogue10collective18CollectiveEpilogueINS1D_23Sm100TmaWarpSpecializedILi2ELi2ELi64ELb0ELb0EEEJSH_NS5_IJNSR_ISF_SB_EENSR_ISG_SB_EEEEEaSI_aSI_NS1D_6fusion15FusionCallbacksIS1H_NS1L_17LinearCombinationIaiaiLNS_15FloatRoundStyleE2EEESH_S1K_JEEENS4_5SM1004TMEM4LOAD26SM100_TMEM_LOAD_32dp32b64xES1B_S19_NS4_39AutoVectorizingCopyWithAssumedAlignmentILi128EEENS4_14SM90_TMA_STOREES19_S1W_S1W_EEEvvEEEEvNT_6ParamsE,@function
        .size           _ZN7cutlass13device_kernelINS_4gemm6kernel13GemmUniversalIN4cute5tupleIJiiiiEEENS1_10collective13CollectiveMmaINS1_35MainloopSm100TmaUmmaWarpSpecializedILi12ELi2ELi4ENS5_IJNS4_1CILi1EEENSA_ILi2EEESB_EEEEENS5_IJNSA_ILi128EEESF_NSA_ILi64EEEEEEaNS5_IJlSB_lEEEaSI_NS4_8TiledMMAINS4_8MMA_AtomIJNS4_15SM100_MMA_S8_SSIaaiLi128ELi128ELNS4_4UMMA5MajorE0ELSN_0ELNSM_8SaturateE0EEEEEENS4_6LayoutINS5_IJSB_SB_SB_EEENS5_IJNSA_ILi0EEEST_ST_EEEEENS5_IJNS4_10UnderscoreESW_SW_EEEEENS4_23SM90_TMA_LOAD_MULTICASTENS4_14ComposedLayoutINS4_7SwizzleILi2ELi4ELi3EEENS4_18smem_ptr_flag_bitsILi8EEENSR_INS5_IJNSA_ILi8EEESG_EEENS5_IJSG_SB_EEEEEEEvNS4_8identityENS4_13SM90_TMA_LOADES19_vS1A_EENS_8epilogue10collective18CollectiveEpilogueINS1D_23Sm100TmaWarpSpecializedILi2ELi2ELi64ELb0ELb0EEEJSH_NS5_IJNSR_ISF_SB_EENSR_ISG_SB_EEEEEaSI_aSI_NS1D_6fusion15FusionCallbacksIS1H_NS1L_17LinearCombinationIaiaiLNS_15FloatRoundStyleE2EEESH_S1K_JEEENS4_5SM1004TMEM4LOAD26SM100_TMEM_LOAD_32dp32b64xES1B_S19_NS4_39AutoVectorizingCopyWithAssumedAlignmentILi128EEENS4_14SM90_TMA_STOREES19_S1W_S1W_EEEvvEEEEvNT_6ParamsE,(.L_x_174 - _ZN7cutlass13device_kernelINS_4gemm6kernel13GemmUniversalIN4cute5tupleIJiiiiEEENS1_10collective13CollectiveMmaINS1_35MainloopSm100TmaUmmaWarpSpecializedILi12ELi2ELi4ENS5_IJNS4_1CILi1EEENSA_ILi2EEESB_EEEEENS5_IJNSA_ILi128EEESF_NSA_ILi64EEEEEEaNS5_IJlSB_lEEEaSI_NS4_8TiledMMAINS4_8MMA_AtomIJNS4_15SM100_MMA_S8_SSIaaiLi128ELi128ELNS4_4UMMA5MajorE0ELSN_0ELNSM_8SaturateE0EEEEEENS4_6LayoutINS5_IJSB_SB_SB_EEENS5_IJNSA_ILi0EEEST_ST_EEEEENS5_IJNS4_10UnderscoreESW_SW_EEEEENS4_23SM90_TMA_LOAD_MULTICASTENS4_14ComposedLayoutINS4_7SwizzleILi2ELi4ELi3EEENS4_18smem_ptr_flag_bitsILi8EEENSR_INS5_IJNSA_ILi8EEESG_EEENS5_IJSG_SB_EEEEEEEvNS4_8identityENS4_13SM90_TMA_LOADES19_vS1A_EENS_8epilogue10collective18CollectiveEpilogueINS1D_23Sm100TmaWarpSpecializedILi2ELi2ELi64ELb0ELb0EEEJSH_NS5_IJNSR_ISF_SB_EENSR_ISG_SB_EEEEEaSI_aSI_NS1D_6fusion15FusionCallbacksIS1H_NS1L_17LinearCombinationIaiaiLNS_15FloatRoundStyleE2EEESH_S1K_JEEENS4_5SM1004TMEM4LOAD26SM100_TMEM_LOAD_32dp32b64xES1B_S19_NS4_39AutoVectorizingCopyWithAssumedAlignmentILi128EEENS4_14SM90_TMA_STOREES19_S1W_S1W_EEEvvEEEEvNT_6ParamsE)
        .other          _ZN7cutlass13device_kernelINS_4gemm6kernel13GemmUniversalIN4cute5tupleIJiiiiEEENS1_10collective13CollectiveMmaINS1_35MainloopSm100TmaUmmaWarpSpecializedILi12ELi2ELi4ENS5_IJNS4_1CILi1EEENSA_ILi2EEESB_EEEEENS5_IJNSA_ILi128EEESF_NSA_ILi64EEEEEEaNS5_IJlSB_lEEEaSI_NS4_8TiledMMAINS4_8MMA_AtomIJNS4_15SM100_MMA_S8_SSIaaiLi128ELi128ELNS4_4UMMA5MajorE0ELSN_0ELNSM_8SaturateE0EEEEEENS4_6LayoutINS5_IJSB_SB_SB_EEENS5_IJNSA_ILi0EEEST_ST_EEEEENS5_IJNS4_10UnderscoreESW_SW_EEEEENS4_23SM90_TMA_LOAD_MULTICASTENS4_14ComposedLayoutINS4_7SwizzleILi2ELi4ELi3EEENS4_18smem_ptr_flag_bitsILi8EEENSR_INS5_IJNSA_ILi8EEESG_EEENS5_IJSG_SB_EEEEEEEvNS4_8identityENS4_13SM90_TMA_LOADES19_vS1A_EENS_8epilogue10collective18CollectiveEpilogueINS1D_23Sm100TmaWarpSpecializedILi2ELi2ELi64ELb0ELb0EEEJSH_NS5_IJNSR_ISF_SB_EENSR_ISG_SB_EEEEEaSI_aSI_NS1D_6fusion15FusionCallbacksIS1H_NS1L_17LinearCombinationIaiaiLNS_15FloatRoundStyleE2EEESH_S1K_JEEENS4_5SM1004TMEM4LOAD26SM100_TMEM_LOAD_32dp32b64xES1B_S19_NS4_39AutoVectorizingCopyWithAssumedAlignmentILi128EEENS4_14SM90_TMA_STOREES19_S1W_S1W_EEEvvEEEEvNT_6ParamsE,@"STO_CUDA_ENTRY STV_DEFAULT"
_ZN7cutlass13device_kernelINS_4gemm6kernel13GemmUniversalIN4cute5tupleIJiiiiEEENS1_10collective13CollectiveMmaINS1_35MainloopSm100TmaUmmaWarpSpecializedILi12ELi2ELi4ENS5_IJNS4_1CILi1EEENSA_ILi2EEESB_EEEEENS5_IJNSA_ILi128EEESF_NSA_ILi64EEEEEEaNS5_IJlSB_lEEEaSI_NS4_8TiledMMAINS4_8MMA_AtomIJNS4_15SM100_MMA_S8_SSIaaiLi128ELi128ELNS4_4UMMA5MajorE0ELSN_0ELNSM_8SaturateE0EEEEEENS4_6LayoutINS5_IJSB_SB_SB_EEENS5_IJNSA_ILi0EEEST_ST_EEEEENS5_IJNS4_10UnderscoreESW_SW_EEEEENS4_23SM90_TMA_LOAD_MULTICASTENS4_14ComposedLayoutINS4_7SwizzleILi2ELi4ELi3EEENS4_18smem_ptr_flag_bitsILi8EEENSR_INS5_IJNSA_ILi8EEESG_EEENS5_IJSG_SB_EEEEEEEvNS4_8identityENS4_13SM90_TMA_LOADES19_vS1A_EENS_8epilogue10collective18CollectiveEpilogueINS1D_23Sm100TmaWarpSpecializedILi2ELi2ELi64ELb0ELb0EEEJSH_NS5_IJNSR_ISF_SB_EENSR_ISG_SB_EEEEEaSI_aSI_NS1D_6fusion15FusionCallbacksIS1H_NS1L_17LinearCombinationIaiaiLNS_15FloatRoundStyleE2EEESH_S1K_JEEENS4_5SM1004TMEM4LOAD26SM100_TMEM_LOAD_32dp32b64xES1B_S19_NS4_39AutoVectorizingCopyWithAssumedAlignmentILi128EEENS4_14SM90_TMA_STOREES19_S1W_S1W_EEEvvEEEEvNT_6ParamsE:
[----:B------:R-:W1:Y:S01]  /*0000*/  LDC R1, c[0x0][0x37c] ;  /* 0x0000df00ff017b82 */ /* 0x000e620000000800 */
[----:B------:R-:W2:Y:S01]  /*0010*/  S2R R158, SR_TID.X ;  /* 0x00000000009e7919 */ /* 0x000ea20000002100 */
[----:B------:R-:W3:Y:S01]  /*0020*/  LDCU.64 UR8, c[0x0][0x890] ;  /* 0x00011200ff0877ac */ /* 0x000ee20008000a00 */
[----:B------:R-:W-:Y:S02]  /*0030*/  PRMT R145, RZ, 0x7610, R145 ;  /* 0x00007610ff917816 */ /* 0x000fe40000000091 */
[----:B------:R-:W-:Y:S01]  /*0040*/  ELECT P3, URZ, PT ;  /* 0x0000000000ff782f */ /* 0x000fe20003860000 */
[----:B---3--:R-:W-:-:S04]  /*0050*/  UISETP.NE.U32.AND UP0, UPT, UR8, URZ, UPT ;  /* 0x000000ff0800728c */ /* 0x008fc8000bf05070 */
[----:B------:R-:W-:Y:S01]  /*0060*/  UISETP.NE.AND.EX UP0, UPT, UR9, URZ, UPT, UP0 ;  /* 0x000000ff0900728c */ /* 0x000fe2000bf05300 */
[----:B--2---:R-:W-:-:S05]  /*0070*/  SHF.R.U32.HI R146, RZ, 0x5, R158 ;  /* 0x00000005ff927819 */ /* 0x004fca000001169e */
[----:B------:R-:W2:Y:S02]  /*0080*/  SHFL.IDX PT, R0, R146, RZ, 0x1f ;  /* 0x00001fff92007589 */ /* 0x000ea400000e0000 */
[----:B--2---:R-:W-:Y:S01]  /*0090*/  R2UR UR17, R0 ;  /* 0x00000000001172ca */ /* 0x004fe200000e0000 */
[----:B-1----:R-:W-:-:S14]  /*00a0*/  BRA.U UP0, `(.L_x_0) ;  /* 0x0000000100307547 */ /* 0x002fdc000b800000 */
[----:B------:R-:W1:Y:S02]  /*00b0*/  LDCU.64 UR4, c[0x0][0x888] ;  /* 0x00011100ff0477ac */ /* 0x000e640008000a00 */
[----:B-1----:R-:W-:-:S04]  /*00c0*/  UISETP.NE.U32.AND UP0, UPT, UR4, URZ, UPT ;  /* 0x000000ff0400728c */ /* 0x002fc8000bf05070 */
[----:B------:R-:W-:-:S09]  /*00d0*/  UISETP.NE.AND.EX UP0, UPT, UR5, URZ, UPT, UP0 ;  /* 0x000000ff0500728c */ /* 0x000fd2000bf05300 */
[----:B------:R-:W-:Y:S05]  /*00e0*/  BRA.U !UP0, `(.L_x_1) ;  /* 0x0000000108147547 */ /* 0x000fea000b800000 */
[----:B------:R-:W1:Y:S01]  /*00f0*/  LDC.64 R72, c[0x0][0x888] ;  /* 0x00022200ff487b82 */ /* 0x000e620000000a00 */
[----:B------:R-:W1:Y:S02]  /*0100*/  LDCU.64 UR4, c[0x0][0x358] ;  /* 0x00006b00ff0477ac */ /* 0x000e640008000a00 */
[----:B-1----:R1:W5:Y:S01]  /*0110*/  LDG.E R72, desc[UR4][R72.64] ;  /* 0x0000000448487981 */ /* 0x002362000c1e1900 */
[----:B------:R-:W-:Y:S01]  /*0120*/  HFMA2 R145, -RZ, RZ, 0, 5.9604644775390625e-08 ;  /* 0x00000001ff917431 */ /* 0x000fe200000001ff */
[----:B------:R-:W-:Y:S05]  /*0130*/  BRA `(.L_x_0) ;  /* 0x00000000000c7947 */ /* 0x000fea0003800000 */
.L_x_1:
[----:B------:R-:W1:Y:S01]  /*0140*/  LDCU UR4, c[0x0][0x880] ;  /* 0x00011000ff0477ac */ /* 0x000e620008000800 */
[----:B------:R-:W-:Y:S01]  /*0150*/  HFMA2 R145, -RZ, RZ, 0, 5.9604644775390625e-08 ;  /* 0x00000001ff917431 */ /* 0x000fe200000001ff */
[----:B-1----:R-:W-:-:S07]  /*0160*/  MOV R72, UR4 ;  /* 0x0000000400487c02 */ /* 0x002fce0008000f00 */
.L_x_0:
[----:B------:R-:W2:Y:S02]  /*0170*/  LDCU.64 UR4, c[0x0][0x8b0] ;  /* 0x00011600ff0477ac */ /* 0x000ea40008000a00 */
[----:B--2---:R-:W-:-:S04]  /*0180*/  UISETP.NE.U32.AND UP0, UPT, UR4, URZ, UPT ;  /* 0x000000ff0400728c */ /* 0x004fc8000bf05070 */
[----:B------:R-:W-:-:S09]  /*0190*/  UISETP.NE.AND.EX UP0, UPT, UR5, URZ, UPT, UP0 ;  /* 0x000000ff0500728c */ /* 0x000fd2000bf05300 */
[----:B------:R-:W-:Y:S05]  /*01a0*/  BRA.U UP0, `(.L_x_2) ;  /* 0x0000000100287547 */ /* 0x000fea000b800000 */
[----:B------:R-:W2:Y:S02]  /*01b0*/  LDCU.64 UR4, c[0x0][0x8a8] ;  /* 0x00011500ff0477ac */ /* 0x000ea40008000a00 */
[----:B--2---:R-:W-:-:S04]  /*01c0*/  UISETP.NE.U32.AND UP0, UPT, UR4, URZ, UPT ;  /* 0x000000ff0400728c */ /* 0x004fc8000bf05070 */
[----:B------:R-:W-:-:S09]  /*01d0*/  UISETP.NE.AND.EX UP0, UPT, UR5, URZ, UPT, UP0 ;  /* 0x000000ff0500728c */ /* 0x000fd2000bf05300 */
[----:B------:R-:W-:Y:S05]  /*01e0*/  BRA.U !UP0, `(.L_x_3) ;  /* 0x0000000108107547 */ /* 0x000fea000b800000 */
[----:B------:R-:W2:Y:S01]  /*01f0*/  LDC.64 R70, c[0x0][0x8a8] ;  /* 0x00022a00ff467b82 */ /* 0x000ea20000000a00 */
[----:B------:R-:W2:Y:S02]  /*0200*/  LDCU.64 UR4, c[0x0][0x358] ;  /* 0x00006b00ff0477ac */ /* 0x000ea40008000a00 */
[----:B--2---:R2:W5:Y:S01]  /*0210*/  LDG.E R70, desc[UR4][R70.64] ;  /* 0x0000000446467981 */ /* 0x004562000c1e1900 */
[----:B------:R-:W-:Y:S05]  /*0220*/  BRA `(.L_x_2) ;  /* 0x0000000000087947 */ /* 0x000fea0003800000 */
.L_x_3:
[----:B------:R-:W2:Y:S02]  /*0230*/  LDCU UR4, c[0x0][0x8a0] ;  /* 0x00011400ff0477ac */ /* 0x000ea40008000800 */
[----:B--2---:R-:W-:Y:S02]  /*0240*/  MOV R70, UR4 ;  /* 0x0000000400467c02 */ /* 0x004fe40008000f00 */
.L_x_2:
[----:B------:R-:W-:Y:S01]  /*0250*/  IMAD.U32 R0, RZ, RZ, UR17 ;  /* 0x00000011ff007e24 */ /* 0x000fe2000f8e00ff */
[----:B------:R-:W-:Y:S04]  /*0260*/  BSSY.RECONVERGENT B0, `(.L_x_4) ;  /* 0x000000c000007945 */ /* 0x000fe80003800200 */
[C---:B------:R-:W-:Y:S02]  /*0270*/  ISETP.NE.OR P1, PT, R0.reuse, 0x1, !P3 ;  /* 0x000000010000780c */ /* 0x040fe40005f25670 */
[----:B------:R-:W-:-:S11]  /*0280*/  ISETP.NE.OR P0, PT, R0, 0x3, !P3 ;  /* 0x000000030000780c */ /* 0x000fd60005f05670 */
[----:B------:R-:W-:Y:S05]  /*0290*/  @P1 BRA `(.L_x_5) ;  /* 0x0000000000201947 */ /* 0x000fea0003800000 */
[----:B------:R-:W3:Y:S02]  /*02a0*/  LDCU.64 UR4, c[0x0][0x348] ;  /* 0x00006900ff0477ac */ /* 0x000ee40008000a00 */
[----:B---3--:R-:W-:Y:S02]  /*02b0*/  UIADD3 UR6, UP1, UPT, UR4, 0x80, URZ ;  /* 0x0000008004067890 */ /* 0x008fe4000ff3e0ff */
[----:B------:R-:W-:Y:S02]  /*02c0*/  UIADD3 UR4, UP0, UPT, UR4, 0x180, URZ ;  /* 0x0000018004047890 */ /* 0x000fe4000ff1e0ff */
[----:B------:R-:W-:Y:S02]  /*02d0*/  UIADD3.X UR7, UPT, UPT, URZ, UR5, URZ, UP1, !UPT ;  /* 0x00000005ff077290 */ /* 0x000fe40008ffe4ff */
[----:B------:R-:W-:-:S07]  /*02e0*/  UIADD3.X UR5, UPT, UPT, URZ, UR5, URZ, UP0, !UPT ;  /* 0x00000005ff057290 */ /* 0x000fce00087fe4ff */
[----:B------:R3:W-:Y:S02]  /*02f0*/  UTMACCTL.PF [UR6] ;  /* 0x00000000060079b9 */ /* 0x0007e40008040000 */
[----:B------:R3:W-:Y:S02]  /*0300*/  UTMACCTL.PF [UR4] ;  /* 0x00000000040079b9 */ /* 0x0007e40008040000 */
[----:B---3--:R-:W-:Y:S01]  /*0310*/  NOP ;  /* 0x0000000000007918 */ /* 0x008fe20000000000 */
.L_x_5:
[----:B------:R-:W-:Y:S05]  /*0320*/  BSYNC.RECONVERGENT B0 ;  /* 0x0000000000007941 */ /* 0x000fea0003800200 */
.L_x_4:
[----:B------:R-:W-:Y:S04]  /*0330*/  BSSY.RECONVERGENT B0, `(.L_x_6) ;  /* 0x000000a000007945 */ /* 0x000fe80003800200 */
        /* <DEDUP_REMOVED lines=9> */
.L_x_7:
[----:B------:R-:W-:Y:S05]  /*03d0*/  BSYNC.RECONVERGENT B0 ;  /* 0x0000000000007941 */ /* 0x000fea0003800200 */
.L_x_6:
[----:B------:R-:W3:Y:S01]  /*03e0*/  LDCU.64 UR4, c[0x0][0x888] ;  /* 0x00011100ff0477ac */ /* 0x000ee20008000a00 */
[----:B------:R-:W-:Y:S02]  /*03f0*/  UISETP.EQ.U32.AND UP1, UPT, UR8, URZ, UPT ;  /* 0x000000ff0800728c */ /* 0x000fe4000bf22070 */
[----:B------:R-:W-:Y:S02]  /*0400*/  UPLOP3.LUT UP3, UPT, UPT, UPT, UPT, 0x80, 0x8 ;  /* 0x000000000008789c */ /* 0x000fe40003f6f070 */
[----:B---3--:R-:W-:-:S04]  /*0410*/  UISETP.NE.U32.AND UP0, UPT, UR4, URZ, UPT ;  /* 0x000000ff0400728c */ /* 0x008fc8000bf05070 */
[----:B------:R-:W-:-:S04]  /*0420*/  UISETP.NE.AND.EX UP0, UPT, UR5, URZ, UPT, UP0 ;  /* 0x000000ff0500728c */ /* 0x000fc8000bf05300 */
[----:B------:R-:W-:-:S04]  /*0430*/  UISETP.EQ.OR.EX UP2, UPT, UR9, URZ, !UP0, UP1 ;  /* 0x000000ff0900728c */ /* 0x000fc8000c742710 */
[----:B------:R-:W-:-:S06]  /*0440*/  UP2UR UR4, UPR, URZ, 0x4 ;  /* 0x00000004ff047883 */ /* 0x000fcc0008000000 */
[----:B------:R-:W-:Y:S01]  /*0450*/  MOV R148, UR4 ;  /* 0x0000000400947c02 */ /* 0x000fe20008000f00 */
[----:B------:R-:W-:Y:S06]  /*0460*/  BRA.U !UP2, `(.L_x_8) ;  /* 0x000000010a207547 */ /* 0x000fec000b800000 */
[----:B-----5:R-:W-:Y:S01]  /*0470*/  R2UR UR5, R72 ;  /* 0x00000000480572ca */ /* 0x020fe200000e0000 */
[----:B------:R-:W-:Y:S02]  /*0480*/  UISETP.NE.U32.AND UP1, UPT, UR8, URZ, UPT ;  /* 0x000000ff0800728c */ /* 0x000fe4000bf25070 */
[----:B------:R-:W-:Y:S02]  /*0490*/  USEL UR4, URZ, 0xffffffff, UP0 ;  /* 0xffffffffff047887 */ /* 0x000fe40008000000 */
[----:B------:R-:W-:-:S08]  /*04a0*/  UISETP.NE.AND.EX UP1, UPT, UR9, URZ, UPT, UP1 ;  /* 0x000000ff0900728c */ /* 0x000fd0000bf25310 */
[----:B------:R-:W-:-:S04]  /*04b0*/  UISETP.NE.AND UP0, UPT, UR5, URZ, UPT ;  /* 0x000000ff0500728c */ /* 0x000fc8000bf05270 */
[----:B------:R-:W-:-:S04]  /*04c0*/  @!UP1 USEL UR4, URZ, 0xffffffff, UP0 ;  /* 0xffffffffff049887 */ /* 0x000fc80008000000 */
[----:B------:R-:W-:-:S04]  /*04d0*/  ULOP3.LUT UR4, UR4, 0x1, URZ, 0xc0, !UPT ;  /* 0x0000000104047892 */ /* 0x000fc8000f8ec0ff */
[----:B------:R-:W-:-:S11]  /*04e0*/  UISETP.NE.U32.AND UP3, UPT, UR4, 0x1, UPT ;  /* 0x000000010400788c */ /* 0x000fd6000bf65070 */
.L_x_8:
[----:B------:R-:W3:Y:S01]  /*04f0*/  SHFL.IDX PT, R2, R146, RZ, 0x1f ;  /* 0x00001fff92027589 */ /* 0x000ee200000e0000 */
[----:B------:R-:W-:-:S04]  /*0500*/  UISETP.NE.AND UP0, UPT, UR17, 0x2, UPT ;  /* 0x000000021100788c */ /* 0x000fc8000bf05270 */
[----:B------:R-:W-:Y:S01]  /*0510*/  USEL UR37, URZ, 0x1, UP0 ;  /* 0x00000001ff257887 */ /* 0x000fe20008000000 */
[----:B---3--:R-:W-:-:S13]  /*0520*/  ISETP.NE.AND P0, PT, R2, RZ, PT ;  /* 0x000000ff0200720c */ /* 0x008fda0003f05270 */
[----:B------:R-:W-:Y:S05]  /*0530*/  @P0 BRA `(.L_x_9) ;  /* 0x0000000000a40947 */ /* 0x000fea0003800000 */
[----:B------:R-:W-:Y:S01]  /*0540*/  ELECT P0, URZ, PT ;  /* 0x0000000000ff782f */ /* 0x000fe20003800000 */
[----:B------:R-:W-:-:S12]  /*0550*/  BSSY.RECONVERGENT B0, `(.L_x_9) ;  /* 0x0000027000007945 */ /* 0x000fd80003800200 */
[----:B------:R-:W-:Y:S05]  /*0560*/  @!P0 BRA `(.L_x_10) ;  /* 0x0000000000948947 */ /* 0x000fea0003800000 */
[----:B------:R-:W3:Y:S01]  /*0570*/  S2UR UR4, SR_CgaCtaId ;  /* 0x00000000000479c3 */ /* 0x000ee20000008800 */
[----:B------:R-:W-:Y:S01]  /*0580*/  UMOV UR5, 0x400 ;  /* 0x0000040000057882 */ /* 0x000fe20000000000 */
[----:B------:R-:W-:Y:S01]  /*0590*/  UMOV UR8, 0x1 ;  /* 0x0000000100087882 */ /* 0x000fe20000000000 */
[----:B------:R-:W-:Y:S01]  /*05a0*/  UMOV UR6, 0x2 ;  /* 0x0000000200067882 */ /* 0x000fe20000000000 */
[----:B------:R-:W-:-:S04]  /*05b0*/  UIADD3 UR8, UPT, UPT, -UR8, 0x100000, URZ ;  /* 0x0010000008087890 */ /* 0x000fc8000fffe1ff */
[----:B------:R-:W-:Y:S02]  /*05c0*/  USHF.L.U32 UR9, UR8, 0xb, URZ ;  /* 0x0000000b08097899 */ /* 0x000fe400080006ff */
[----:B------:R-:W-:Y:S02]  /*05d0*/  USHF.L.U32 UR8, UR8, 0x1, URZ ;  /* 0x0000000108087899 */ /* 0x000fe400080006ff */
[----:B------:R-:W-:-:S04]  /*05e0*/  UIADD3 UR6, UPT, UPT, -UR6, 0x100000, URZ ;  /* 0x0010000006067890 */ /* 0x000fc8000fffe1ff */
[----:B------:R-:W-:Y:S02]  /*05f0*/  USHF.L.U32 UR7, UR6, 0xb, URZ ;  /* 0x0000000b06077899 */ /* 0x000fe400080006ff */
[----:B------:R-:W-:Y:S02]  /*0600*/  USHF.L.U32 UR6, UR6, 0x1, URZ ;  /* 0x0000000106067899 */ /* 0x000fe400080006ff */
[----:B---3--:R-:W-:Y:S01]  /*0610*/  ULEA UR4, UR4, UR5, 0x18 ;  /* 0x0000000504047291 */ /* 0x008fe2000f8ec0ff */
[----:B------:R-:W3:Y:S11]  /*0620*/  FENCE.VIEW.ASYNC.S ;  /* 0x00000000000073c6 */ /* 0x000ef60000000000 */
[----:B---3--:R3:W4:Y:S01]  /*0630*/  SYNCS.EXCH.64 URZ, [UR4], UR8 ;  /* 0x0000000804ff75b2 */ /* 0x0087220008000100 */
[----:B------:R3:W1:Y:S01]  /*0640*/  SYNCS.EXCH.64 URZ, [UR4+0x60], UR6 ;  /* 0x0000600604ff75b2 */ /* 0x0006620008000100 */
        /* <DEDUP_REMOVED lines=21> */
[----:B------:R3:W1:Y:S02]  /*07a0*/  SYNCS.EXCH.64 URZ, [UR4+0xb8], UR6 ;  /* 0x0000b80604ff75b2 */ /* 0x0006640008000100 */
[----:B---34-:R-:W-:Y:S01]  /*07b0*/  NOP ;  /* 0x0000000000007918 */ /* 0x018fe20000000000 */
.L_x_10:
[----:B------:R-:W-:Y:S05]  /*07c0*/  BSYNC.RECONVERGENT B0 ;  /* 0x0000000000007941 */ /* 0x000fea0003800200 */
.L_x_9:
[----:B------:R-:W3:Y:S01]  /*07d0*/  SHFL.IDX PT, R2, R146, RZ, 0x1f ;  /* 0x00001fff92027589 */ /* 0x000ee200000e0000 */
[----:B------:R-:W-:Y:S01]  /*07e0*/  NOP ;  /* 0x0000000000007918 */ /* 0x000fe20000000000 */
[----:B---3--:R-:W-:-:S13]  /*07f0*/  ISETP.NE.AND P0, PT, R2, 0x1, PT ;  /* 0x000000010200780c */ /* 0x008fda0003f05270 */
[----:B------:R-:W-:Y:S05]  /*0800*/  @P0 BRA `(.L_x_11) ;  /* 0x0000000000480947 */ /* 0x000fea0003800000 */
        /* <DEDUP_REMOVED lines=9> */
[----:B------:R-:W-:Y:S01]  /*08a0*/  USHF.L.U32 UR6, UR6, 0x1, URZ ;  /* 0x0000000106067899 */ /* 0x000fe200080006ff */
[----:B------:R-:W-:Y:S01]  /*08b0*/  ELECT P0, URZ, PT ;  /* 0x0000000000ff782f */ /* 0x000fe20003800000 */
[----:B---3--:R-:W-:Y:S01]  /*08c0*/  ULEA UR4, UR4, UR5, 0x18 ;  /* 0x0000000504047291 */ /* 0x008fe2000f8ec0ff */
[----:B------:R-:W3:Y:S11]  /*08d0*/  FENCE.VIEW.ASYNC.S ;  /* 0x00000000000073c6 */ /* 0x000ef60000000000 */
[----:B---3--:R3:W4:Y:S01]  /*08e0*/  SYNCS.EXCH.64 URZ, [UR4+0xc0], UR8 ;  /* 0x0000c00804ff75b2 */ /* 0x0087220008000100 */
[----:B------:R3:W1:Y:S01]  /*08f0*/  SYNCS.EXCH.64 URZ, [UR4+0xd0], UR6 ;  /* 0x0000d00604ff75b2 */ /* 0x0006620008000100 */
[----:B------:R3:W1:Y:S01]  /*0900*/  SYNCS.EXCH.64 URZ, [UR4+0xc8], UR8 ;  /* 0x0000c80804ff75b2 */ /* 0x0006620008000100 */
[----:B------:R3:W1:Y:S01]  /*0910*/  SYNCS.EXCH.64 URZ, [UR4+0xd8], UR6 ;  /* 0x0000d80604ff75b2 */ /* 0x0006620008000100 */
[----:B------:R-:W-:Y:S01]  /*0920*/  NOP ;  /* 0x0000000000007918 */ /* 0x000fe20000000000 */
.L_x_11:
[----:B------:R-:W2:Y:S01]  /*0930*/  SHFL.IDX PT, R2, R146, RZ, 0x1f ;  /* 0x00001fff92027589 */ /* 0x000ea200000e0000 */
[----:B------:R-:W-:Y:S01]  /*0940*/  NOP ;  /* 0x0000000000007918 */ /* 0x000fe20000000000 */
[----:B--2---:R-:W-:-:S13]  /*0950*/  ISETP.NE.AND P0, PT, R2, 0x3, PT ;  /* 0x000000030200780c */ /* 0x004fda0003f05270 */
[----:B------:R-:W-:Y:S05]  /*0960*/  @P0 BRA `(.L_x_12) ;  /* 0x0000000000300947 */ /* 0x000fea0003800000 */
[----:B---3--:R-:W2:Y:S01]  /*0970*/  S2UR UR6, SR_CgaCtaId ;  /* 0x00000000000679c3 */ /* 0x008ea20000008800 */
[----:B------:R-:W-:Y:S01]  /*0980*/  UMOV UR4, 0x400 ;  /* 0x0000040000047882 */ /* 0x000fe20000000000 */
[----:B------:R-:W-:Y:S01]  /*0990*/  UMOV UR5, 0x20 ;  /* 0x0000002000057882 */ /* 0x000fe20000000000 */
[----:B------:R-:W-:Y:S01]  /*09a0*/  ELECT P0, URZ, PT ;  /* 0x0000000000ff782f */ /* 0x000fe20003800000 */
[----:B--2---:R-:W-:Y:S02]  /*09b0*/  ULEA UR6, UR6, UR4, 0x18 ;  /* 0x0000000406067291 */ /* 0x004fe4000f8ec0ff */
[----:B------:R-:W-:-:S04]  /*09c0*/  UIADD3 UR4, UPT, UPT, -UR5, 0x100000, URZ ;  /* 0x0010000005047890 */ /* 0x000fc8000fffe1ff */
[----:B------:R-:W-:Y:S02]  /*09d0*/  USHF.L.U32 UR5, UR4, 0xb, URZ ;  /* 0x0000000b04057899 */ /* 0x000fe400080006ff */
[----:B------:R-:W-:Y:S01]  /*09e0*/  USHF.L.U32 UR4, UR4, 0x1, URZ ;  /* 0x0000000104047899 */ /* 0x000fe200080006ff */
[----:B------:R-:W2:Y:S11]  /*09f0*/  FENCE.VIEW.ASYNC.S ;  /* 0x00000000000073c6 */ /* 0x000eb60000000000 */
[----:B--2---:R2:W3:Y:S01]  /*0a00*/  SYNCS.EXCH.64 URZ, [UR6+0xe0], UR4 ;  /* 0x0000e00406ff75b2 */ /* 0x0044e20008000100 */
[----:B------:R2:W1:Y:S01]  /*0a10*/  SYNCS.EXCH.64 URZ, [UR6+0xe8], UR4 ;  /* 0x0000e80406ff75b2 */ /* 0x0004620008000100 */
[----:B------:R-:W-:Y:S01]  /*0a20*/  NOP ;  /* 0x0000000000007918 */ /* 0x000fe20000000000 */
.L_x_12:
[----:B------:R-:W4:Y:S01]  /*0a30*/  SHFL.IDX PT, R2, R146, RZ, 0x1f ;  /* 0x00001fff92027589 */ /* 0x000f2200000e0000 */
[----:B------:R-:W-:Y:S01]  /*0a40*/  NOP ;  /* 0x0000000000007918 */ /* 0x000fe20000000000 */
[----:B----4-:R-:W-:-:S13]  /*0a50*/  ISETP.NE.AND P0, PT, R2, 0x4, PT ;  /* 0x000000040200780c */ /* 0x010fda0003f05270 */
[----:B------:R-:W-:Y:S05]  /*0a60*/  @P0 BRA `(.L_x_13) ;  /* 0x00000000004c0947 */ /* 0x000fea0003800000 */
[----:B--23--:R-:W2:Y:S01]  /*0a70*/  S2UR UR6, SR_CgaCtaId ;  /* 0x00000000000679c3 */ /* 0x00cea20000008800 */
[----:B------:R-:W-:Y:S01]  /*0a80*/  UMOV UR4, 0x1e0 ;  /* 0x000001e000047882 */ /* 0x000fe20000000000 */
[----:B------:R-:W-:Y:S01]  /*0a90*/  UMOV UR5, 0x400 ;  /* 0x0000040000057882 */ /* 0x000fe20000000000 */
[----:B------:R-:W-:Y:S01]  /*0aa0*/  USEL UR4, UR4, 0x1a0, UP3 ;  /* 0x000001a004047887 */ /* 0x000fe20009800000 */
[----:B------:R-:W-:Y:S01]  /*0ab0*/  UMOV UR8, 0x1 ;  /* 0x0000000100087882 */ /* 0x000fe20000000000 */
[----:B------:R-:W-:Y:S01]  /*0ac0*/  ELECT P0, URZ, PT ;  /* 0x0000000000ff782f */ /* 0x000fe20003800000 */
[----:B------:R-:W-:-:S04]  /*0ad0*/  UIADD3 UR8, UPT, UPT, -UR8, 0x100000, URZ ;  /* 0x0010000008087890 */ /* 0x000fc8000fffe1ff */
[----:B------:R-:W-:Y:S02]  /*0ae0*/  USHF.L.U32 UR9, UR8, 0xb, URZ ;  /* 0x0000000b08097899 */ /* 0x000fe400080006ff */
[----:B------:R-:W-:Y:S02]  /*0af0*/  USHF.L.U32 UR8, UR8, 0x1, URZ ;  /* 0x0000000108087899 */ /* 0x000fe400080006ff */
[----:B--2---:R-:W-:Y:S02]  /*0b00*/  ULEA UR6, UR6, UR5, 0x18 ;  /* 0x0000000506067291 */ /* 0x004fe4000f8ec0ff */
[----:B------:R-:W-:-:S04]  /*0b10*/  UIADD3 UR4, UPT, UPT, -UR4, 0x100000, URZ ;  /* 0x0010000004047890 */ /* 0x000fc8000fffe1ff */
[----:B------:R-:W-:Y:S02]  /*0b20*/  USHF.L.U32 UR5, UR4, 0xb, URZ ;  /* 0x0000000b04057899 */ /* 0x000fe400080006ff */
[----:B------:R-:W-:Y:S01]  /*0b30*/  USHF.L.U32 UR4, UR4, 0x1, URZ ;  /* 0x0000000104047899 */ /* 0x000fe200080006ff */
[----:B------:R-:W2:Y:S03]  /*0b40*/  FENCE.VIEW.ASYNC.S ;  /* 0x00000000000073c6 */ /* 0x000ea60000000000 */
[----:B--2---:R4:W2:Y:S08]  /*0b50*/  SYNCS.EXCH.64 URZ, [UR6+0xf0], UR8 ;  /* 0x0000f00806ff75b2 */ /* 0x0048b00008000100 */
[----:B------:R4:W3:Y:S01]  /*0b60*/  SYNCS.EXCH.64 URZ, [UR6+0x100], UR4 ;  /* 0x0001000406ff75b2 */ /* 0x0008e20008000100 */
[----:B------:R4:W1:Y:S01]  /*0b70*/  SYNCS.EXCH.64 URZ, [UR6+0xf8], UR8 ;  /* 0x0000f80806ff75b2 */ /* 0x0008620008000100 */
[----:B------:R4:W1:Y:S02]  /*0b80*/  SYNCS.EXCH.64 URZ, [UR6+0x108], UR4 ;  /* 0x0001080406ff75b2 */ /* 0x0008640008000100 */
[----:B----4-:R-:W-:Y:S01]  /*0b90*/  NOP ;  /* 0x0000000000007918 */ /* 0x010fe20000000000 */
.L_x_13:
[----:B------:R-:W4:Y:S01]  /*0ba0*/  SHFL.IDX PT, R2, R146, RZ, 0x1f ;  /* 0x00001fff92027589 */ /* 0x000f2200000e0000 */
[----:B------:R-:W-:Y:S01]  /*0bb0*/  NOP ;  /* 0x0000000000007918 */ /* 0x000fe20000000000 */
[----:B----4-:R-:W-:-:S13]  /*0bc0*/  ISETP.NE.AND P0, PT, R2, 0x5, PT ;  /* 0x000000050200780c */ /* 0x010fda0003f05270 */
[----:B------:R-:W-:Y:S05]  /*0bd0*/  @P0 BRA `(.L_x_14) ;  /* 0x0000000000580947 */ /* 0x000fea0003800000 */
[----:B--23--:R-:W2:Y:S01]  /*0be0*/  S2UR UR4, SR_CgaCtaId ;  /* 0x00000000000479c3 */ /* 0x00cea20000008800 */
        /* <DEDUP_REMOVED lines=10> */
[----:B--2---:R-:W-:Y:S01]  /*0c90*/  ULEA UR4, UR4, UR5, 0x18 ;  /* 0x0000000504047291 */ /* 0x004fe2000f8ec0ff */
[----:B------:R-:W2:Y:S11]  /*0ca0*/  FENCE.VIEW.ASYNC.S ;  /* 0x00000000000073c6 */ /* 0x000eb60000000000 */
[----:B--2---:R4:W2:Y:S01]  /*0cb0*/  SYNCS.EXCH.64 URZ, [UR4+0x110], UR8 ;  /* 0x0001100804ff75b2 */ /* 0x0048a20008000100 */
[----:B------:R4:W3:Y:S01]  /*0cc0*/  SYNCS.EXCH.64 URZ, [UR4+0x130], UR6 ;  /* 0x0001300604ff75b2 */ /* 0x0008e20008000100 */
[----:B------:R4:W1:Y:S01]  /*0cd0*/  SYNCS.EXCH.64 URZ, [UR4+0x118], UR8 ;  /* 0x0001180804ff75b2 */ /* 0x0008620008000100 */
[----:B------:R4:W1:Y:S01]  /*0ce0*/  SYNCS.EXCH.64 URZ, [UR4+0x138], UR6 ;  /* 0x0001380604ff75b2 */ /* 0x0008620008000100 */
[----:B------:R4:W1:Y:S01]  /*0cf0*/  SYNCS.EXCH.64 URZ, [UR4+0x120], UR8 ;  /* 0x0001200804ff75b2 */ /* 0x0008620008000100 */
[----:B------:R4:W1:Y:S01]  /*0d00*/  SYNCS.EXCH.64 URZ, [UR4+0x140], UR6 ;  /* 0x0001400604ff75b2 */ /* 0x0008620008000100 */
[----:B------:R4:W1:Y:S01]  /*0d10*/  SYNCS.EXCH.64 URZ, [UR4+0x128], UR8 ;  /* 0x0001280804ff75b2 */ /* 0x0008620008000100 */
[----:B------:R4:W1:Y:S02]  /*0d20*/  SYNCS.EXCH.64 URZ, [UR4+0x148], UR6 ;  /* 0x0001480604ff75b2 */ /* 0x0008640008000100 */
[----:B----4-:R-:W-:Y:S01]  /*0d30*/  NOP ;  /* 0x0000000000007918 */ /* 0x010fe20000000000 */
.L_x_14:
[----:B------:R-:W4:Y:S01]  /*0d40*/  SHFL.IDX PT, R2, R146, RZ, 0x1f ;  /* 0x00001fff92027589 */ /* 0x000f2200000e0000 */
[----:B------:R-:W1:Y:S01]  /*0d50*/  S2UR UR45, SR_CgaCtaId ;  /* 0x00000000002d79c3 */ /* 0x000e620000008800 */
[----:B------:R-:W-:Y:S01]  /*0d60*/  NOP ;  /* 0x0000000000007918 */ /* 0x000fe20000000000 */
[----:B----4-:R-:W-:-:S13]  /*0d70*/  ISETP.NE.AND P0, PT, R2, 0x3, PT ;  /* 0x000000030200780c */ /* 0x010fda0003f05270 */
[----:B-1----:R-:W-:Y:S05]  /*0d80*/  @P0 BRA `(.L_x_15) ;  /* 0x0000000000340947 */ /* 0x002fea0003800000 */
[----:B--23--:R-:W-:Y:S01]  /*0d90*/  UMOV UR4, 0x400 ;  /* 0x0000040000047882 */ /* 0x00cfe20000000000 */
[----:B------:R-:W-:Y:S01]  /*0da0*/  UMOV UR6, 0x20 ;  /* 0x0000002000067882 */ /* 0x000fe20000000000 */
[----:B------:R-:W-:Y:S02]  /*0db0*/  ULEA UR4, UR45, UR4, 0x18 ;  /* 0x000000042d047291 */ /* 0x000fe4000f8ec0ff */
[----:B------:R-:W-:-:S04]  /*0dc0*/  UIADD3 UR6, UPT, UPT, -UR6, 0x100000, URZ ;  /* 0x0010000006067890 */ /* 0x000fc8000fffe1ff */
[----:B------:R-:W-:Y:S02]  /*0dd0*/  USHF.L.U32 UR7, UR6, 0xb, URZ ;  /* 0x0000000b06077899 */ /* 0x000fe400080006ff */
[----:B------:R-:W-:Y:S01]  /*0de0*/  USHF.L.U32 UR6, UR6, 0x1, URZ ;  /* 0x0000000106067899 */ /* 0x000fe200080006ff */
[----:B------:R-:W-:Y:S01]  /*0df0*/  ELECT P0, URZ, PT ;  /* 0x0000000000ff782f */ /* 0x000fe20003800000 */
[----:B------:R-:W1:Y:S10]  /*0e00*/  FENCE.VIEW.ASYNC.S ;  /* 0x00000000000073c6 */ /* 0x000e740000000000 */
[----:B-1----:R1:W4:Y:S01]  /*0e10*/  SYNCS.EXCH.64 URZ, [UR4+0x150], UR6 ;  /* 0x0001500604ff75b2 */ /* 0x0023220008000100 */
[----:B------:R1:W2:Y:S01]  /*0e20*/  SYNCS.EXCH.64 URZ, [UR4+0x160], UR6 ;  /* 0x0001600604ff75b2 */ /* 0x0002a20008000100 */
[----:B------:R1:W3:Y:S01]  /*0e30*/  SYNCS.EXCH.64 URZ, [UR4+0x158], UR6 ;  /* 0x0001580604ff75b2 */ /* 0x0002e20008000100 */
[----:B------:R1:W1:Y:S01]  /*0e40*/  SYNCS.EXCH.64 URZ, [UR4+0x168], UR6 ;  /* 0x0001680604ff75b2 */ /* 0x0002620008000100 */
[----:B------:R-:W-:Y:S01]  /*0e50*/  NOP ;  /* 0x0000000000007918 */ /* 0x000fe20000000000 */
.L_x_15:
[----:B-123--:R-:W1:Y:S01]  /*0e60*/  LDCU UR4, c[0x0][0x36c] ;  /* 0x00006d80ff0477ac */ /* 0x00ee620008000800 */
[----:B------:R-:W-:Y:S01]  /*0e70*/  ISETP.NE.OR P3, PT, R0, 0x2, !P3 ;  /* 0x000000020000780c */ /* 0x000fe20005f65670 */
[----:B------:R-:W-:Y:S01]  /*0e80*/  NOP ;  /* 0x0000000000007918 */ /* 0x000fe20000000000 */
[----:B------:R-:W-:Y:S01]  /*0e90*/  LOP3.LUT R0, R158, 0x1f, RZ, 0xc0, !PT ;  /* 0x0000001f9e007812 */ /* 0x000fe200078ec0ff */
[----:B------:R-:W-:Y:S02]  /*0ea0*/  UISETP.NE.AND UP4, UPT, UR17, URZ, UPT ;  /* 0x000000ff1100728c */ /* 0x000fe4000bf85270 */
[----:B-1----:R-:W-:-:S09]  /*0eb0*/  UISETP.EQ.U32.AND UP5, UPT, UR4, 0x1, UPT ;  /* 0x000000010400788c */ /* 0x002fd2000bfa2070 */
[----:B------:R-:W-:Y:S05]  /*0ec0*/  BRA.U !UP5, `(.L_x_16) ;  /* 0x000000010d087547 */ /* 0x000fea000b800000 */
[----:B----4-:R-:W-:Y:S01]  /*0ed0*/  UCGABAR_ARV ;  /* 0x00000000000079c7 */ /* 0x010fe20008000000 */
[----:B------:R-:W-:Y:S05]  /*0ee0*/  BRA `(.L_x_17) ;  /* 0x0000000000047947 */ /* 0x000fea0003800000 */
.L_x_16:
[----:B----4-:R-:W-:Y:S01]  /*0ef0*/  NOP ;  /* 0x0000000000007918 */ /* 0x010fe20000000000 */
.L_x_17:
[----:B------:R-:W1:Y:S01]  /*0f00*/  S2UR UR7, SR_CTAID.X ;  /* 0x00000000000779c3 */ /* 0x000e620000002500 */
[----:B------:R-:W-:-:S05]  /*0f10*/  CS2R.32 R147, SR_CgaSize ;  /* 0x0000000000937805 */ /* 0x000fca0000008a00 */
[----:B------:R-:W-:-:S05]  /*0f20*/  IMAD R147, R147, -0xa0, RZ ;  /* 0xffffff6093937824 */ /* 0x000fca00078e02ff */
[----:B------:R-:W-:-:S14]  /*0f30*/  R2UR UR5, R147 ;  /* 0x00000000930572ca */ /* 0x000fdc00000e0000 */
[----:B------:R-:W2:Y:S01]  /*0f40*/  LDCU UR5, c[0x0][UR5+0x2b0] ;  /* 0x00005600050577ac */ /* 0x000ea20008000800 */
[----:B------:R-:W-:-:S05]  /*0f50*/  CS2R.32 R147, SR_CgaSize ;  /* 0x0000000000937805 */ /* 0x000fca0000008a00 */
[----:B------:R-:W-:-:S05]  /*0f60*/  IMAD R147, R147, -0xa0, RZ ;  /* 0xffffff6093937824 */ /* 0x000fca00078e02ff */
[----:B------:R-:W-:-:S14]  /*0f70*/  R2UR UR4, R147 ;  /* 0x00000000930472ca */ /* 0x000fdc00000e0000 */
[----:B------:R-:W3:Y:S01]  /*0f80*/  LDCU UR4, c[0x0][UR4+0x2b4] ;  /* 0x00005680040477ac */ /* 0x000ee20008000800 */
[----:B------:R-:W4:Y:S01]  /*0f90*/  S2UR UR8, SR_CTAID.Y ;  /* 0x00000000000879c3 */ /* 0x000f220000002600 */
[----:B------:R-:W-:-:S05]  /*0fa0*/  CS2R.32 R147, SR_CgaSize ;  /* 0x0000000000937805 */ /* 0x000fca0000008a00 */
[----:B------:R-:W-:-:S05]  /*0fb0*/  IMAD R147, R147, -0xa0, RZ ;  /* 0xffffff6093937824 */ /* 0x000fca00078e02ff */
[----:B------:R-:W-:-:S14]  /*0fc0*/  R2UR UR9, R147 ;  /* 0x00000000930972ca */ /* 0x000fdc00000e0000 */
[----:B------:R-:W3:Y:S01]  /*0fd0*/  LDCU UR9, c[0x0][UR9+0x2a0] ;  /* 0x00005400090977ac */ /* 0x000ee20008000800 */
[----:B------:R-:W3:Y:S01]  /*0fe0*/  LDCU UR21, c[0x0][0xb24] ;  /* 0x00016480ff1577ac */ /* 0x000ee20008000800 */
[----:B------:R-:W1:Y:S01]  /*0ff0*/  S2UR UR36, SR_CTAID.Z ;  /* 0x00000000002479c3 */ /* 0x000e620000002700 */
[----:B------:R-:W-:-:S05]  /*1000*/  CS2R.32 R147, SR_CgaSize ;  /* 0x0000000000937805 */ /* 0x000fca0000008a00 */
[----:B------:R-:W-:-:S05]  /*1010*/  IMAD R147, R147, -0xa0, RZ ;  /* 0xffffff6093937824 */ /* 0x000fca00078e02ff */
[----:B------:R-:W-:-:S14]  /*1020*/  R2UR UR63, R147 ;  /* 0x00000000933f72ca */ /* 0x000fdc00000e0000 */
[----:B------:R-:W3:Y:S01]  /*1030*/  LDCU UR63, c[0x0][UR63+0x2a4] ;  /* 0x000054803f3f77ac */ /* 0x000ee20008000800 */
[----:B------:R-:W3:Y:S01]  /*1040*/  LDCU UR42, c[0x0][0xb24] ;  /* 0x00016480ff2a77ac */ /* 0x000ee20008000800 */
[----:B-1----:R-:W-:Y:S01]  /*1050*/  I2FP.F32.U32 R3, UR7 ;  /* 0x0000000700037c45 */ /* 0x002fe20008201000 */
[----:B------:R-:W1:Y:S04]  /*1060*/  LDCU UR28, c[0x0][0xb30] ;  /* 0x00016600ff1c77ac */ /* 0x000e680008000800 */
[----:B--2---:R-:W-:Y:S01]  /*1070*/  FMUL R3, R3, UR5 ;  /* 0x0000000503037c20 */ /* 0x004fe20008400000 */
[----:B------:R-:W-:Y:S01]  /*1080*/  USHF.L.U32 UR26, UR45, 0xc, URZ ;  /* 0x0000000c2d1a7899 */ /* 0x000fe200080006ff */
[----:B----4-:R-:W-:Y:S01]  /*1090*/  I2FP.F32.U32 R2, UR8 ;  /* 0x0000000800027c45 */ /* 0x010fe20008201000 */
[----:B---3--:R-:W-:-:S03]  /*10a0*/  UISETP.GE.AND UP2, UPT, UR21, 0x1, UPT ;  /* 0x000000011500788c */ /* 0x008fc6000bf46270 */
[----:B------:R-:W2:Y:S01]  /*10b0*/  F2I.U32.TRUNC.NTZ R3, R3 ;  /* 0x0000000300037305 */ /* 0x000ea2000020f000 */
[----:B------:R-:W-:Y:S01]  /*10c0*/  UMOV UR16, UR7 ;  /* 0x0000000700107c82 */ /* 0x000fe20008000000 */
[----:B------:R-:W-:Y:S01]  /*10d0*/  FMUL R2, R2, UR4 ;  /* 0x0000000402027c20 */ /* 0x000fe20008400000 */
[----:B------:R-:W-:-:S05]  /*10e0*/  UMOV UR20, UR8 ;  /* 0x0000000800147c82 */ /* 0x000fca0008000000 */
[----:B------:R-:W3:Y:S01]  /*10f0*/  F2I.U32.TRUNC.NTZ R2, R2 ;  /* 0x0000000200027305 */ /* 0x000ee2000020f000 */
[----:B--2---:R-:W-:Y:S02]  /*1100*/  R2UR UR4, R3 ;  /* 0x00000000030472ca */ /* 0x004fe400000e0000 */
[----:B---3--:R-:W-:Y:S02]  /*1110*/  R2UR UR6, R2 ;  /* 0x00000000020672ca */ /* 0x008fe400000e0000 */
[----:B------:R-:W-:-:S09]  /*1120*/  PRMT R2, RZ, 0x7610, R2 ;  /* 0x00007610ff027816 */ /* 0x000fd20000000002 */
[----:B------:R-:W-:-:S04]  /*1130*/  UIADD3 UR5, UPT, UPT, -UR4, URZ, URZ ;  /* 0x000000ff04057290 */ /* 0x000fc8000fffe1ff */
[----:B------:R-:W-:Y:S02]  /*1140*/  UIMAD UR5, UR9, UR5, UR7 ;  /* 0x00000005090572a4 */ /* 0x000fe4000f8e0207 */
[----:B------:R-:W-:-:S04]  /*1150*/  UIADD3 UR4, UPT, UPT, -UR6, URZ, URZ ;  /* 0x000000ff06047290 */ /* 0x000fc8000fffe1ff */
[----:B------:R-:W-:Y:S01]  /*1160*/  IMAD.U32 R147, RZ, RZ, UR5 ;  /* 0x00000005ff937e24 */ /* 0x000fe2000f8e00ff */
[----:B------:R-:W-:Y:S01]  /*1170*/  UIMAD UR63, UR63, UR4, UR8 ;  /* 0x000000043f3f72a4 */ /* 0x000fe2000f8e0208 */
[----:B-1----:R-:W-:Y:S11]  /*1180*/  BRA.U UP4, `(.L_x_18) ;  /* 0x0000000104287547 */ /* 0x002ff6000b800000 */
[----:B------:R-:W-:Y:S01]  /*1190*/  R2UR UR4, R147 ;  /* 0x00000000930472ca */ /* 0x000fe200000e0000 */
[----:B------:R-:W-:Y:S02]  /*11a0*/  UISETP.NE.AND UP0, UPT, UR63, URZ, UPT ;  /* 0x000000ff3f00728c */ /* 0x000fe4000bf05270 */
[----:B------:R-:W-:-:S10]  /*11b0*/  UISETP.NE.AND UP1, UPT, UR63, 0x1, UPT ;  /* 0x000000013f00788c */ /* 0x000fd4000bf25270 */
[----:B------:R-:W-:-:S04]  /*11c0*/  UISETP.EQ.OR UP0, UPT, UR4, URZ, !UP0 ;  /* 0x000000ff0400728c */ /* 0x000fc8000c702670 */
[----:B------:R-:W-:Y:S02]  /*11d0*/  USEL UR5, URZ, 0x1, !UP0 ;  /* 0x00000001ff057887 */ /* 0x000fe4000c000000 */
[----:B------:R-:W-:Y:S02]  /*11e0*/  UISETP.NE.AND UP0, UPT, UR4, URZ, UPT ;  /* 0x000000ff0400728c */ /* 0x000fe4000bf05270 */
[----:B------:R-:W-:-:S04]  /*11f0*/  USEL UR4, URZ, 0x2, UP1 ;  /* 0x00000002ff047887 */ /* 0x000fc80008800000 */
[----:B------:R-:W-:-:S04]  /*1200*/  USEL UR4, UR4, 0x2, UP0 ;  /* 0x0000000204047887 */ /* 0x000fc80008000000 */
[----:B------:R-:W-:-:S06]  /*1210*/  UIADD3 UR4, UPT, UPT, UR5, UR4, URZ ;  /* 0x0000000405047290 */ /* 0x000fcc000fffe0ff */
[----:B------:R-:W-:Y:S02]  /*1220*/  MOV R2, UR4 ;  /* 0x0000000400027c02 */ /* 0x000fe40008000f00 */
.L_x_18:
[----:B------:R-:W-:Y:S05]  /*1230*/  BRA.U !UP2, `(.L_x_19) ;  /* 0x000000010ad47547 */ /* 0x000fea000b800000 */
[----:B------:R-:W1:Y:S01]  /*1240*/  LDCU.128 UR12, c[0x0][0xb10] ;  /* 0x00016200ff0c77ac */ /* 0x000e620008000c00 */
[----:B------:R-:W2:Y:S01]  /*1250*/  LDCU UR6, c[0x0][0x370] ;  /* 0x00006e00ff0677ac */ /* 0x000ea20008000800 */
[----:B------:R-:W3:Y:S01]  /*1260*/  LDCU UR5, c[0x0][0x374] ;  /* 0x00006e80ff0577ac */ /* 0x000ee20008000800 */
[----:B------:R-:W4:Y:S01]  /*1270*/  LDCU UR27, c[0x0][0xb0c] ;  /* 0x00016180ff1b77ac */ /* 0x000f220008000800 */
[----:B------:R-:W4:Y:S01]  /*1280*/  LDCU UR4, c[0x0][0xb20] ;  /* 0x00016400ff0477ac */ /* 0x000f220008000800 */
[----:B------:R-:W4:Y:S01]  /*1290*/  LDCU.64 UR8, c[0x0][0xb28] ;  /* 0x00016500ff0877ac */ /* 0x000f220008000a00 */
[----:B-1----:R-:W-:Y:S02]  /*12a0*/  UISETP.NE.AND UP0, UPT, UR14, 0x1, UPT ;  /* 0x000000010e00788c */ /* 0x002fe4000bf05270 */
[----:B---3--:R-:W-:Y:S02]  /*12b0*/  UIMAD.WIDE.U32 UR10, UR5, UR15, URZ ;  /* 0x0000000f050a72a5 */ /* 0x008fe4000f8e00ff */
[----:B--2---:R-:W-:-:S02]  /*12c0*/  UIMAD.WIDE.U32 UR22, UR6, UR12, URZ ;  /* 0x0000000c061672a5 */ /* 0x004fc4000f8e00ff */
[----:B----4-:R-:W-:Y:S02]  /*12d0*/  UISETP.NE.AND UP1, UPT, UR27, 0x1, UPT ;  /* 0x000000011b00788c */ /* 0x010fe4000bf25270 */
[----:B------:R-:W-:Y:S01]  /*12e0*/  UISETP.NE.AND UP2, UPT, UR21, 0x1, UPT ;  /* 0x000000011500788c */ /* 0x000fe2000bf45270 */
[----:B------:R-:W-:Y:S02]  /*12f0*/  UMOV UR10, UR11 ;  /* 0x0000000b000a7c82 */ /* 0x000fe40008000000 */
[----:B------:R-:W-:Y:S01]  /*1300*/  UMOV UR22, UR23 ;  /* 0x0000001700167c82 */ /* 0x000fe20008000000 */
[----:B------:R-:W-:Y:S02]  /*1310*/  @UP0 USHF.R.U32.HI UR5, URZ, UR4, UR10 ;  /* 0x00000004ff050299 */ /* 0x000fe4000801160a */
[----:B------:R-:W-:Y:S02]  /*1320*/  UIMAD.WIDE.U32 UR24, UR20, UR15, URZ ;  /* 0x0000000f141872a5 */ /* 0x000fe4000f8e00ff */
[----:B------:R-:W-:-:S02]  /*1330*/  UIMAD.WIDE.U32 UR10, UR5, UR8, URZ ;  /* 0x00000008050a72a5 */ /* 0x000fc4000f8e00ff */
[----:B------:R-:W-:Y:S02]  /*1340*/  @UP1 USHF.R.U32.HI UR6, URZ, UR13, UR22 ;  /* 0x0000000dff061299 */ /* 0x000fe40008011616 */
[----:B------:R-:W-:Y:S02]  /*1350*/  UIMAD.WIDE.U32 UR18, UR16, UR12, URZ ;  /* 0x0000000c101272a5 */ /* 0x000fe4000f8e00ff */
[----:B------:R-:W-:Y:S01]  /*1360*/  UIMAD.WIDE.U32 UR22, UR6, UR8, URZ ;  /* 0x00000008061672a5 */ /* 0x000fe2000f8e00ff */
[----:B------:R-:W-:Y:S01]  /*1370*/  UMOV UR24, UR25 ;  /* 0x0000001900187c82 */ /* 0x000fe20008000000 */
[----:B------:R-:W-:Y:S01]  /*1380*/  UMOV UR10, UR11 ;  /* 0x0000000b000a7c82 */ /* 0x000fe20008000000 */
[----:B------:R-:W-:Y:S02]  /*1390*/  USHF.R.U32.HI UR24, URZ, UR4, UR24 ;  /* 0x00000004ff187299 */ /* 0x000fe40008011618 */
[----:B------:R-:W-:Y:S02]  /*13a0*/  @UP2 USHF.R.U32.HI UR5, URZ, UR9, UR10 ;  /* 0x00000009ff052299 */ /* 0x000fe4000801160a */
[----:B------:R-:W-:Y:S01]  /*13b0*/  UMOV UR7, UR23 ;  /* 0x0000001700077c82 */ /* 0x000fe20008000000 */
[----:B------:R-:W-:Y:S01]  /*13c0*/  UMOV UR18, UR19 ;  /* 0x0000001300127c82 */ /* 0x000fe20008000000 */
[----:B------:R-:W-:-:S02]  /*13d0*/  @UP2 USHF.R.U32.HI UR6, URZ, UR9, UR7 ;  /* 0x00000009ff062299 */ /* 0x000fc40008011607 */
[----:B------:R-:W-:Y:S02]  /*13e0*/  USHF.R.U32.HI UR13, URZ, UR13, UR18 ;  /* 0x0000000dff0d7299 */ /* 0x000fe40008011612 */
[----:B------:R-:W-:Y:S02]  /*13f0*/  USEL UR4, UR20, UR24, !UP0 ;  /* 0x0000001814047287 */ /* 0x000fe4000c000000 */
[----:B------:R-:W-:Y:S02]  /*1400*/  UIMAD UR7, UR5, UR21, URZ ;  /* 0x00000015050772a4 */ /* 0x000fe4000f8e02ff */
[----:B------:R-:W-:Y:S02]  /*1410*/  USEL UR5, UR16, UR13, !UP1 ;  /* 0x0000000d10057287 */ /* 0x000fe4000c800000 */
[----:B------:R-:W-:Y:S02]  /*1420*/  UIMAD UR12, UR6, UR21, URZ ;  /* 0x00000015060c72a4 */ /* 0x000fe4000f8e02ff */
[----:B------:R-:W-:-:S02]  /*1430*/  UISETP.GE.AND UP0, UPT, UR4, UR7, UPT ;  /* 0x000000070400728c */ /* 0x000fc4000bf06270 */
[----:B------:R-:W-:Y:S02]  /*1440*/  UIMAD.WIDE.U32 UR10, UR4, UR8, URZ ;  /* 0x00000008040a72a5 */ /* 0x000fe4000f8e00ff */
[----:B------:R-:W-:Y:S02]  /*1450*/  UISETP.GE.OR UP0, UPT, UR5, UR12, UP0 ;  /* 0x0000000c0500728c */ /* 0x000fe40008706670 */
[----:B------:R-:W-:Y:S02]  /*1460*/  UIMAD.WIDE.U32 UR12, UR5, UR8, URZ ;  /* 0x00000008050c72a5 */ /* 0x000fe4000f8e00ff */
[----:B------:R-:W-:Y:S01]  /*1470*/  UIADD3 UR10, UPT, UPT, -UR4, URZ, URZ ;  /* 0x000000ff040a7290 */ /* 0x000fe2000fffe1ff */
[----:B------:R-:W-:Y:S01]  /*1480*/  UMOV UR8, UR11 ;  /* 0x0000000b00087c82 */ /* 0x000fe20008000000 */
[----:B------:R-:W-:Y:S02]  /*1490*/  UIADD3 UR11, UPT, UPT, -UR5, URZ, URZ ;  /* 0x000000ff050b7290 */ /* 0x000fe4000fffe1ff */
[----:B------:R-:W-:-:S03]  /*14a0*/  USHF.R.U32.HI UR8, URZ, UR9, UR8 ;  /* 0x00000009ff087299 */ /* 0x000fc60008011608 */
[----:B------:R-:W-:Y:S01]  /*14b0*/  @!UP0 UMOV UR7, UR13 ;  /* 0x0000000d00078c82 */ /* 0x000fe20008000000 */
[----:B------:R-:W-:Y:S02]  /*14c0*/  UIMAD UR20, UR14, UR10, UR20 ;  /* 0x0000000a0e1472a4 */ /* 0x000fe4000f8e0214 */
[----:B------:R-:W-:Y:S02]  /*14d0*/  USEL UR8, UR4, UR8, !UP2 ;  /* 0x0000000804087287 */ /* 0x000fe4000d000000 */
[----:B------:R-:W-:Y:S02]  /*14e0*/  @!UP0 USHF.R.U32.HI UR7, URZ, UR9, UR7 ;  /* 0x00000009ff078299 */ /* 0x000fe40008011607 */
[----:B------:R-:W-:Y:S02]  /*14f0*/  UIADD3 UR9, UPT, UPT, -UR8, URZ, URZ ;  /* 0x000000ff08097290 */ /* 0x000fe4000fffe1ff */
[----:B------:R-:W-:Y:S02]  /*1500*/  @!UP0 USEL UR7, UR5, UR7, !UP2 ;  /* 0x0000000705078287 */ /* 0x000fe4000d000000 */
[----:B------:R-:W-:-:S02]  /*1510*/  UIMAD UR9, UR21, UR9, UR4 ;  /* 0x00000009150972a4 */ /* 0x000fc4000f8e0204 */
[----:B------:R-:W-:Y:S02]  /*1520*/  @!UP0 UIADD3 UR8, UPT, UPT, UR8, -UR7, URZ ;  /* 0x8000000708088290 */ /* 0x000fe4000fffe0ff */
[----:B------:R-:W-:Y:S02]  /*1530*/  @!UP0 UIMAD UR6, UR9, UR6, UR7 ;  /* 0x00000006090682a4 */ /* 0x000fe4000f8e0207 */
[----:B------:R-:W-:Y:S02]  /*1540*/  @!UP0 UIMAD UR4, UR8, UR21, UR5 ;  /* 0x00000015080482a4 */ /* 0x000fe4000f8e0205 */
[----:B------:R-:W-:Y:S02]  /*1550*/  UIMAD UR16, UR27, UR11, UR16 ;  /* 0x0000000b1b1072a4 */ /* 0x000fe4000f8e0210 */
[----:B------:R-:W-:Y:S01]  /*1560*/  UIMAD UR20, UR4, UR14, UR20 ;  /* 0x0000000e041472a4 */ /* 0x000fe2000f8e0214 */
[----:B------:R-:W-:Y:S02]  /*1570*/  @!UP0 UMOV UR5, UR6 ;  /* 0x0000000600058c82 */ /* 0x000fe40008000000 */
[----:B------:R-:W-:-:S12]  /*1580*/  UIMAD UR16, UR5, UR27, UR16 ;  /* 0x0000001b051072a4 */ /* 0x000fd8000f8e0210 */
.L_x_19:
[----:B------:R-:W-:Y:S02]  /*1590*/  UISETP.NE.AND UP1, UPT, UR28, 0x1, UPT ;  /* 0x000000011c00788c */ /* 0x000fe4000bf25270 */
[----:B------:R-:W-:Y:S02]  /*15a0*/  UISETP.NE.AND UP0, UPT, UR17, 0x2, UPT ;  /* 0x000000021100788c */ /* 0x000fe4000bf05270 */
[----:B------:R-:W-:-:S05]  /*15b0*/  ULOP3.LUT UR21, UR26, 0x1000, URZ, 0xc0, !UPT ;  /* 0x000010001a157892 */ /* 0x000fca000f8ec0ff */
[----:B------:R-:W-:Y:S07]  /*15c0*/  BRA.U UP1, `(.L_x_20) ;  /* 0x0000000101447547 */ /* 0x000fee000b800000 */
[----:B------:R-:W1:Y:S01]  /*15d0*/  LDCU.128 UR8, c[0x0][0xb10] ;  /* 0x00016200ff0877ac */ /* 0x000e620008000c00 */
[----:B------:R-:W2:Y:S01]  /*15e0*/  LDCU UR12, c[0x0][0xb0c] ;  /* 0x00016180ff0c77ac */ /* 0x000ea20008000800 */
[----:B------:R-:W3:Y:S01]  /*15f0*/  LDCU UR13, c[0x0][0xb20] ;  /* 0x00016400ff0d77ac */ /* 0x000ee20008000800 */
[----:B-1----:R-:W-:Y:S02]  /*1600*/  UIMAD.WIDE.U32 UR6, UR16, UR8, URZ ;  /* 0x00000008100672a5 */ /* 0x002fe4000f8e00ff */
[----:B------:R-:W-:Y:S02]  /*1610*/  UIMAD.WIDE.U32 UR4, UR20, UR11, URZ ;  /* 0x0000000b140472a5 */ /* 0x000fe4000f8e00ff */
[----:B--2---:R-:W-:Y:S02]  /*1620*/  UISETP.NE.AND UP2, UPT, UR12, 0x1, UPT ;  /* 0x000000010c00788c */ /* 0x004fe4000bf45270 */
[----:B------:R-:W-:Y:S01]  /*1630*/  UISETP.NE.AND UP1, UPT, UR10, 0x1, UPT ;  /* 0x000000010a00788c */ /* 0x000fe2000bf25270 */
[----:B------:R-:W-:-:S02]  /*1640*/  UMOV UR6, UR7 ;  /* 0x0000000700067c82 */ /* 0x000fc40008000000 */
[----:B------:R-:W-:Y:S01]  /*1650*/  UMOV UR4, UR5 ;  /* 0x0000000500047c82 */ /* 0x000fe20008000000 */
[----:B------:R-:W-:Y:S02]  /*1660*/  USHF.R.U32.HI UR6, URZ, UR9, UR6 ;  /* 0x00000009ff067299 */ /* 0x000fe40008011606 */
[----:B---3--:R-:W-:Y:S02]  /*1670*/  USHF.R.U32.HI UR4, URZ, UR13, UR4 ;  /* 0x0000000dff047299 */ /* 0x008fe40008011604 */
[----:B------:R-:W-:Y:S02]  /*1680*/  USEL UR5, UR16, UR6, !UP2 ;  /* 0x0000000610057287 */ /* 0x000fe4000d000000 */
[----:B------:R-:W-:-:S04]  /*1690*/  USEL UR4, UR20, UR4, !UP1 ;  /* 0x0000000414047287 */ /* 0x000fc8000c800000 */
[----:B------:R-:W-:Y:S02]  /*16a0*/  UIADD3 UR6, UPT, UPT, UR5, -UR4, URZ ;  /* 0x8000000405067290 */ /* 0x000fe4000fffe0ff */
[----:B------:R-:W-:Y:S02]  /*16b0*/  UIADD3 UR4, UPT, UPT, -UR5, UR4, URZ ;  /* 0x0000000405047290 */ /* 0x000fe4000fffe1ff */
[----:B------:R-:W-:Y:S02]  /*16c0*/  UIMAD UR20, UR6, UR10, UR20 ;  /* 0x0000000a061472a4 */ /* 0x000fe4000f8e0214 */
[----:B------:R-:W-:-:S12]  /*16d0*/  UIMAD UR16, UR4, UR12, UR16 ;  /* 0x0000000c041072a4 */ /* 0x000fd8000f8e0210 */
.L_x_20:
[----:B------:R-:W-:Y:S05]  /*16e0*/  BRA.U !UP5, `(.L_x_21) ;  /* 0x000000010d0c7547 */ /* 0x000fea000b800000 */
[----:B------:R-:W-:Y:S01]  /*16f0*/  UCGABAR_WAIT ;  /* 0x0000000000007dc7 */ /* 0x000fe20008000000 */
[----:B------:R-:W-:Y:S01]  /*1700*/  CCTL.IVALL ;  /* 0x00000000ff00798f */ /* 0x000fe20002000000 */
[----:B------:R-:W-:Y:S05]  /*1710*/  BRA `(.L_x_22) ;  /* 0x0000000000047947 */ /* 0x000fea0003800000 */
.L_x_21:
[----:B------:R-:W-:Y:S06]  /*1720*/  BAR.SYNC.DEFER_BLOCKING 0x0 ;  /* 0x0000000000007b1d */ /* 0x000fec0000010000 */
.L_x_22:
[----:B------:R-:W-:Y:S05]  /*1730*/  BRA.U UP0, `(.L_x_23) ;  /* 0x0000001500e07547 */ /* 0x000fea000b800000 */
[----:B------:R-:W1:Y:S01]  /*1740*/  LDCU UR6, c[0x0][0x38c] ;  /* 0x00007180ff0677ac */ /* 0x000e620008000800 */
[----:B------:R-:W-:Y:S01]  /*1750*/  PLOP3.LUT P1, PT, PT, PT, UP3, 0x80, 0x8 ;  /* 0x000000000008781c */ /* 0x000fe20003f2f038 */
[----:B------:R-:W-:Y:S01]  /*1760*/  IMAD.MOV.U32 R12, RZ, RZ, 0x1 ;  /* 0x00000001ff0c7424 */ /* 0x000fe200078e00ff */
[----:B------:R-:W-:Y:S01]  /*1770*/  ISETP.EQ.OR P2, PT, R0, RZ, P3 ;  /* 0x000000ff0000720c */ /* 0x000fe20001f42670 */
[----:B------:R-:W-:Y:S01]  /*1780*/  UISETP.NE.AND UP1, UPT, UR17, URZ, UPT ;  /* 0x000000ff1100728c */ /* 0x000fe2000bf25270 */
[----:B------:R-:W-:Y:S02]  /*1790*/  PLOP3.LUT P1, PT, P1, PT, PT, 0x8, 0x80 ;  /* 0x000000000080781c */ /* 0x000fe40000f2e170 */
[----:B------:R-:W-:Y:S01]  /*17a0*/  CS2R R10, SRZ ;  /* 0x00000000000a7805 */ /* 0x000fe2000001ff00 */
[----:B------:R-:W-:Y:S01]  /*17b0*/  IMAD.MOV.U32 R9, RZ, RZ, RZ ;  /* 0x000000ffff097224 */ /* 0x000fe200078e00ff */
[----:B------:R-:W2:Y:S01]  /*17c0*/  LDCU UR39, c[0x0][0x370] ;  /* 0x00006e00ff2777ac */ /* 0x000ea20008000800 */
[----:B------:R-:W-:Y:S01]  /*17d0*/  IMAD.MOV.U32 R8, RZ, RZ, 0x1 ;  /* 0x00000001ff087424 */ /* 0x000fe200078e00ff */
[----:B------:R-:W3:Y:S01]  /*17e0*/  LDCU.64 UR28, c[0x0][0x348] ;  /* 0x00006900ff1c77ac */ /* 0x000ee20008000a00 */
[----:B------:R-:W-:-:S02]  /*17f0*/  USHF.R.U32.HI UR44, URZ, 0x6, UR21 ;  /* 0x00000006ff2c7899 */ /* 0x000fc40008011615 */
[----:B-1----:R-:W-:Y:S02]  /*1800*/  UIADD3 UR5, UPT, UPT, UR6, 0x3f, URZ ;  /* 0x0000003f06057890 */ /* 0x002fe4000fffe0ff */
[----:B------:R-:W-:Y:S02]  /*1810*/  UIADD3 UR46, UPT, UPT, UR6, 0x7e, URZ ;  /* 0x0000007e062e7890 */ /* 0x000fe4000fffe0ff */
[----:B------:R-:W-:Y:S01]  /*1820*/  USHF.R.S32.HI UR4, URZ, 0x1f, UR5 ;  /* 0x0000001fff047899 */ /* 0x000fe20008011405 */
[----:B------:R-:W1:Y:S03]  /*1830*/  LDCU UR38, c[0x0][0x374] ;  /* 0x00006e80ff2677ac */ /* 0x000e660008000800 */
[----:B------:R-:W-:Y:S02]  /*1840*/  ULEA.HI UR4, UR4, UR5, URZ, 0x6 ;  /* 0x0000000504047291 */ /* 0x000fe4000f8f30ff */
[----:B------:R-:W-:-:S02]  /*1850*/  USEL UR25, UR37, 0x2, UP1 ;  /* 0x0000000225197887 */ /* 0x000fc40008800000 */
[----:B------:R-:W-:Y:S02]  /*1860*/  USHF.R.S32.HI UR41, URZ, 0x6, UR4 ;  /* 0x00000006ff297899 */ /* 0x000fe40008011404 */
[----:B------:R-:W-:Y:S02]  /*1870*/  UIADD3 UR4, UPT, UPT, UR6, -0x1, URZ ;  /* 0xffffffff06047890 */ /* 0x000fe4000fffe0ff */
[----:B------:R-:W-:Y:S02]  /*1880*/  UISETP.LT.U32.AND UP0, UPT, UR41, 0xc, UPT ;  /* 0x0000000c2900788c */ /* 0x000fe4000bf01070 */
[----:B------:R-:W-:Y:S02]  /*1890*/  UISETP.GE.U32.AND UP2, UPT, UR4, -0x7f, UPT ;  /* 0xffffff810400788c */ /* 0x000fe4000bf46070 */
[----:B------:R-:W-:Y:S01]  /*18a0*/  USEL UR40, UR41, 0xc, UP0 ;  /* 0x0000000c29287887 */ /* 0x000fe20008000000 */
[----:B------:R-:W-:-:S03]  /*18b0*/  UMOV UR5, URZ ;  /* 0x000000ff00057c82 */ /* 0x000fc60008000000 */
[----:B------:R-:W-:Y:S02]  /*18c0*/  UIADD3 UR24, UPT, UPT, UR40, -0x1, URZ ;  /* 0xffffffff28187890 */ /* 0x000fe4000fffe0ff */
[----:B------:R-:W-:-:S03]  /*18d0*/  UIADD3 UR43, UPT, UPT, UR41, -UR40, URZ ;  /* 0x80000028292b7290 */ /* 0x000fc6000fffe0ff */
[----:B------:R-:W-:-:S04]  /*18e0*/  @UP2 UIADD3 UR24, UPT, UPT, UR40, URZ, URZ ;  /* 0x000000ff28182290 */ /* 0x000fc8000fffe0ff */
[----:B-123--:R-:W-:-:S12]  /*18f0*/  UIADD3 UR24, UPT, UPT, UR24, 0x1, URZ ;  /* 0x0000000118187890 */ /* 0x00efd8000fffe0ff */
.L_x_43:
[----:B------:R-:W-:Y:S01]  /*1900*/  UISETP.NE.AND UP0, UPT, UR45, URZ, UPT ;  /* 0x000000ff2d00728c */ /* 0x000fe2000bf05270 */
[----:B-1----:R-:W1:Y:S08]  /*1910*/  S2UR UR45, SR_CgaCtaId ;  /* 0x00000000002d79c3 */ /* 0x002e700000008800 */
[----:B------:R-:W-:Y:S05]  /*1920*/  BRA.U UP0, `(.L_x_24) ;  /* 0x0000000100347547 */ /* 0x000fea000b800000 */
[----:B------:R-:W2:Y:S01]  /*1930*/  S2R R0, SR_CgaCtaId ;  /* 0x0000000000007919 */ /* 0x000ea20000008800 */
[----:B------:R-:W-:Y:S02]  /*1940*/  MOV R3, 0x400 ;  /* 0x0000040000037802 */ /* 0x000fe40000000f00 */
[----:B------:R-:W-:Y:S02]  /*1950*/  SHF.L.U32 R2, R8, 0x1f, RZ ;  /* 0x0000001f08027819 */ /* 0x000fe400000006ff */
[----:B--2---:R-:W-:-:S05]  /*1960*/  LEA R0, R0, R3, 0x18 ;  /* 0x0000000300007211 */ /* 0x004fca00078ec0ff */
[----:B------:R-:W-:-:S04]  /*1970*/  IMAD R3, R9, 0x8, R0 ;  /* 0x0000000809037824 */ /* 0x000fc800078e0200 */
[----:B------:R-:W2:Y:S02]  /*1980*/  SYNCS.PHASECHK.TRANS64.TRYWAIT P0, [R3+URZ+0x160], R2 ;  /* 0x00016002030075a7 */ /* 0x000ea400080011ff */
[----:B--2---:R-:W-:Y:S05]  /*1990*/  @!P0 BRA `(.L_x_25) ;  /* 0x00000074002c8947 */ /* 0x004fea0003800000 */
.L_x_121:
[----:B------:R-:W-:Y:S01]  /*19a0*/  VIADD R9, R9, 0x1 ;  /* 0x0000000109097836 */ /* 0x000fe20000000000 */
[----:B------:R2:W-:Y:S04]  /*19b0*/  SYNCS.ARRIVE.TRANS64.A1T0 RZ, [R3+URZ+0x150], RZ ;  /* 0x000150ff03ff79a7 */ /* 0x0005e800081000ff */
[----:B------:R-:W-:-:S04]  /*19c0*/  ISETP.NE.AND P0, PT, R9, 0x2, PT ;  /* 0x000000020900780c */ /* 0x000fc80003f05270 */
[----:B------:R-:W-:Y:S02]  /*19d0*/  SEL R9, R9, RZ, P0 ;  /* 0x000000ff09097207 */ /* 0x000fe40000000000 */
[----:B--2---:R-:W-:-:S04]  /*19e0*/  SEL R3, RZ, 0x1, P0 ;  /* 0x00000001ff037807 */ /* 0x004fc80000000000 */
[----:B------:R-:W-:-:S07]  /*19f0*/  LOP3.LUT R8, R8, R3, RZ, 0x3c, !PT ;  /* 0x0000000308087212 */ /* 0x000fce00078e3cff */
.L_x_24:
[----:B------:R-:W-:Y:S01]  /*1a00*/  UMOV UR6, 0x400 ;  /* 0x0000040000067882 */ /* 0x000fe20000000000 */
[----:B------:R-:W-:Y:S01]  /*1a10*/  SHF.L.U32 R0, R12, 0x1f, RZ ;  /* 0x0000001f0c007819 */ /* 0x000fe200000006ff */
[----:B-1----:R-:W-:Y:S02]  /*1a20*/  ULEA UR6, UR45, UR6, 0x18 ;  /* 0x000000062d067291 */ /* 0x002fe4000f8ec0ff */
[----:B------:R-:W-:Y:S02]  /*1a30*/  UISETP.GE.U32.AND UP0, UPT, UR46, 0x7f, UPT ;  /* 0x0000007f2e00788c */ /* 0x000fe4000bf06070 */
[----:B------:R-:W-:Y:S02]  /*1a40*/  ULEA UR4, UR5, UR6, 0x3 ;  /* 0x0000000605047291 */ /* 0x000fe4000f8e18ff */
[----:B------:R-:W-:Y:S02]  /*1a50*/  USHF.L.U32 UR11, UR20, 0x7, URZ ;  /* 0x00000007140b7899 */ /* 0x000fe400080006ff */
[----:B------:R-:W-:Y:S01]  /*1a60*/  ULEA UR35, UR16, UR44, 0x7 ;  /* 0x0000002c10237291 */ /* 0x000fe2000f8e38ff */
[----:B------:R-:W-:-:S04]  /*1a70*/  UMOV UR13, URZ ;  /* 0x000000ff000d7c82 */ /* 0x000fc80008000000 */
[----:B------:R1:W2:Y:S01]  /*1a80*/  SYNCS.PHASECHK.TRANS64.TRYWAIT P0, [UR4+0x60], R0 ;  /* 0x00006000ff0075a7 */ /* 0x0002a20008001104 */
[----:B------:R-:W-:Y:S06]  /*1a90*/  BRA.U !UP0, `(.L_x_26) ;  /* 0x0000000108bc7547 */ /* 0x000fec000b800000 */
[----:B------:R-:W-:Y:S01]  /*1aa0*/  UMOV UR7, URZ ;  /* 0x000000ff00077c82 */ /* 0x000fe20008000000 */
[----:B------:R-:W-:-:S05]  /*1ab0*/  UMOV UR4, UR5 ;  /* 0x0000000500047c82 */ /* 0x000fca0008000000 */
.L_x_32:
[----:B------:R-:W-:Y:S01]  /*1ac0*/  ULEA UR33, UR4, UR6, 0x3 ;  /* 0x0000000604217291 */ /* 0x000fe2000f8e18ff */
[----:B--2---:R-:W-:Y:S01]  /*1ad0*/  @!P3 MOV R2, 0x4000 ;  /* 0x000040000002b802 */ /* 0x004fe20000000f00 */
[----:B--2-4-:R-:W-:Y:S10]  /*1ae0*/  @P0 BRA `(.L_x_27) ;  /* 0x00000000000c0947 */ /* 0x014ff40003800000 */
[----:B------:R-:W-:-:S04]  /*1af0*/  SHF.L.U32 R3, R12, 0x1f, RZ ;  /* 0x0000001f0c037819 */ /* 0x000fc800000006ff */
[----:B------:R-:W2:Y:S02]  /*1b00*/  SYNCS.PHASECHK.TRANS64.TRYWAIT P0, [UR33+0x60], R3 ;  /* 0x00006003ff0075a7 */ /* 0x000ea40008001121 */
[----:B--2---:R-:W-:Y:S05]  /*1b10*/  @!P0 BRA `(.L_x_28) ;  /* 0x0000007000e08947 */ /* 0x004fea0003800000 */
.L_x_27:
[----:B------:R2:W-:Y:S01]  /*1b20*/  @!P3 SYNCS.ARRIVE.TRANS64 RZ, [UR33], R2 ;  /* 0x00000002ffffb9a7 */ /* 0x0005e20008000021 */
[----:B------:R-:W-:-:S04]  /*1b30*/  ULOP3.LUT UR5, UR25, 0x2, URZ, 0xfc, !UPT ;  /* 0x0000000219057892 */ /* 0x000fc8000f8efcff */
[----:B------:R-:W-:-:S09]  /*1b40*/  UISETP.NE.AND UP0, UPT, UR5, 0x2, UPT ;  /* 0x000000020500788c */ /* 0x000fd2000bf05270 */
[----:B------:R-:W-:Y:S05]  /*1b50*/  BRA.U UP0, `(.L_x_29) ;  /* 0x0000000100047547 */ /* 0x000fea000b800000 */
[----:B------:R-:W-:Y:S05]  /*1b60*/  BPT.TRAP 0x1 ;  /* 0x000000040000795c */ /* 0x000fea0000300000 */
.L_x_29:
[----:B------:R-:W-:Y:S04]  /*1b70*/  BSSY.RECONVERGENT B0, `(.L_x_30) ;  /* 0x0000003000007945 */ /* 0x000fe80003800200 */
[----:B------:R-:W-:Y:S05]  /*1b80*/  @P2 BRA `(.L_x_31) ;  /* 0x0000000000042947 */ /* 0x000fea0003800000 */
[----:B------:R-:W-:Y:S05]  /*1b90*/  BPT.TRAP 0x1 ;  /* 0x000000040000795c */ /* 0x000fea0000300000 */
.L_x_31:
[----:B------:R-:W-:Y:S05]  /*1ba0*/  BSYNC.RECONVERGENT B0 ;  /* 0x0000000000007941 */ /* 0x000fea0003800200 */
.L_x_30:
[----:B------:R-:W-:Y:S02]  /*1bb0*/  UIADD3 UR5, UPT, UPT, UR4, 0x1, URZ ;  /* 0x0000000104057890 */ /* 0x000fe4000fffe0ff */
[----:B------:R-:W-:Y:S02]  /*1bc0*/  UIADD3 UR16, UP1, UPT, UR28, 0x80, URZ ;  /* 0x000000801c107890 */ /* 0x000fe4000ff3e0ff */
[----:B------:R-:W-:Y:S02]  /*1bd0*/  UISETP.NE.AND UP0, UPT, UR5, 0xc, UPT ;  /* 0x0000000c0500788c */ /* 0x000fe4000bf05270 */
[----:B------:R-:W-:Y:S02]  /*1be0*/  USHF.L.U32 UR34, UR7, 0x6, URZ ;  /* 0x0000000607227899 */ /* 0x000fe400080006ff */
[----:B------:R-:W-:Y:S02]  /*1bf0*/  USEL UR9, URZ, 0x1, UP0 ;  /* 0x00000001ff097887 */ /* 0x000fe40008000000 */
[----:B------:R-:W-:-:S02]  /*1c00*/  USEL UR5, UR5, URZ, UP0 ;  /* 0x000000ff05057287 */ /* 0x000fc40008000000 */
[----:B------:R-:W-:Y:S02]  /*1c10*/  UIADD3 UR14, UP0, UPT, UR28, 0x180, URZ ;  /* 0x000001801c0e7890 */ /* 0x000fe4000ff1e0ff */
[----:B------:R-:W-:Y:S01]  /*1c20*/  ULEA UR8, UR5, UR6, 0x3 ;  /* 0x0000000605087291 */ /* 0x000fe2000f8e18ff */
[----:B------:R-:W-:Y:S01]  /*1c30*/  LOP3.LUT R12, R12, UR9, RZ, 0x3c, !PT ;  /* 0x000000090c0c7c12 */ /* 0x000fe2000f8e3cff */
[----:B------:R-:W-:Y:S02]  /*1c40*/  UIADD3.X UR17, UPT, UPT, URZ, UR29, URZ, UP1, !UPT ;  /* 0x0000001dff117290 */ /* 0x000fe40008ffe4ff */
[----:B------:R-:W-:Y:S01]  /*1c50*/  UIADD3.X UR15, UPT, UPT, URZ, UR29, URZ, UP0, !UPT ;  /* 0x0000001dff0f7290 */ /* 0x000fe200087fe4ff */
[----:B-1----:R-:W-:Y:S01]  /*1c60*/  SHF.L.U32 R0, R12, 0x1f, RZ ;  /* 0x0000001f0c007819 */ /* 0x002fe200000006ff */
[----:B------:R-:W-:Y:S01]  /*1c70*/  UMOV UR18, 0x0 ;  /* 0x0000000000127882 */ /* 0x000fe20000000000 */
[----:B------:R-:W-:Y:S01]  /*1c80*/  UMOV UR19, 0x10000000 ;  /* 0x1000000000137882 */ /* 0x000fe20000000000 */
[----:B------:R-:W-:Y:S01]  /*1c90*/  UMOV UR12, UR36 ;  /* 0x00000024000c7c82 */ /* 0x000fe20008000000 */
[----:B------:R3:W4:Y:S01]  /*1ca0*/  SYNCS.PHASECHK.TRANS64.TRYWAIT P0, [UR8+0x60], R0 ;  /* 0x00006000ff0075a7 */ /* 0x0007220008001108 */
[----:B------:R-:W-:Y:S01]  /*1cb0*/  USHF.L.U32 UR8, UR4, 0xd, URZ ;  /* 0x0000000d04087899 */ /* 0x000fe200080006ff */
[----:B------:R-:W-:-:S02]  /*1cc0*/  UMOV UR9, UR33 ;  /* 0x0000002100097c82 */ /* 0x000fc40008000000 */
[----:B------:R-:W-:Y:S01]  /*1cd0*/  UMOV UR4, 0x30000 ;  /* 0x0003000000047882 */ /* 0x000fe20000000000 */
[----:B------:R-:W-:Y:S02]  /*1ce0*/  ULOP3.LUT UR32, UR8, UR21, URZ, 0xfc, !UPT ;  /* 0x0000001508207292 */ /* 0x000fe4000f8efcff */
[----:B------:R-:W-:Y:S02]  /*1cf0*/  UIADD3 UR8, UPT, UPT, UR6, 0x20400, UR8 ;  /* 0x0002040006087890 */ /* 0x000fe4000fffe008 */
[----:B------:R-:W-:Y:S01]  /*1d00*/  UIADD3 UR32, UPT, UPT, UR6, 0x8400, UR32 ;  /* 0x0000840006207890 */ /* 0x000fe2000fffe020 */
[----:B------:R-:W-:Y:S01]  /*1d10*/  UMOV UR10, UR34 ;  /* 0x00000022000a7c82 */ /* 0x000fe20008000000 */
[----:B------:R-:W-:Y:S01]  /*1d20*/  UIADD3 UR7, UPT, UPT, UR7, 0x1, URZ ;  /* 0x0000000107077890 */ /* 0x000fe2000fffe0ff */
[----:B------:R-:W-:-:S03]  /*1d30*/  UMOV UR13, UR24 ;  /* 0x00000018000d7c82 */ /* 0x000fc60008000000 */
[----:B------:R-:W-:-:S03]  /*1d40*/  UISETP.NE.AND UP0, UPT, UR7, UR24, UPT ;  /* 0x000000180700728c */ /* 0x000fc6000bf05270 */
[----:B------:R1:W-:Y:S01]  /*1d50*/  UTMALDG.3D.MULTICAST [UR32], [UR16], UR4, desc[UR18] ;  /* 0x00001220100073b4 */ /* 0x0003e20008011804 */
[----:B------:R3:W-:Y:S01]  /*1d60*/  UTMALDG.3D [UR8], [UR14], desc[UR18] ;  /* 0x000012080e0075b4 */ /* 0x0007e20008011000 */
[----:B-1----:R-:W-:-:S04]  /*1d70*/  UMOV UR4, UR5 ;  /* 0x0000000500047c82 */ /* 0x002fc80008000000 */
[----:B---3--:R-:W-:Y:S05]  /*1d80*/  BRA.U UP0, `(.L_x_32) ;  /* 0xfffffffd004c7547 */ /* 0x008fea000b83ffff */
.L_x_26:
[----:B------:R-:W-:Y:S01]  /*1d90*/  ULEA UR4, UR5, UR6, 0x3 ;  /* 0x0000000605047291 */ /* 0x000fe2000f8e18ff */
[----:B-1----:R-:W-:Y:S01]  /*1da0*/  SHF.L.U32 R0, R12, 0x1f, RZ ;  /* 0x0000001f0c007819 */ /* 0x002fe200000006ff */
[----:B------:R-:W-:Y:S01]  /*1db0*/  @!P1 SYNCS.ARRIVE.TRANS64.A1T0 RZ, [UR6+0xe8], RZ ;  /* 0x0000e8ffffff99a7 */ /* 0x000fe20008100006 */
[----:B------:R-:W-:-:S06]  /*1dc0*/  UISETP.GT.AND UP0, UPT, UR41, UR40, UPT ;  /* 0x000000282900728c */ /* 0x000fcc000bf04270 */
[----:B--2-4-:R1:W2:Y:S03]  /*1dd0*/  SYNCS.PHASECHK.TRANS64.TRYWAIT P0, [UR4+0x60], R0 ;  /* 0x00006000ff0075a7 */ /* 0x0142a60008001104 */
[----:B------:R-:W-:Y:S05]  /*1de0*/  BRA.U !UP0, `(.L_x_33) ;  /* 0x0000000108c07547 */ /* 0x000fea000b800000 */
[----:B------:R-:W-:Y:S01]  /*1df0*/  UIADD3 UR26, UPT, UPT, UR43, UR13, URZ ;  /* 0x0000000d2b1a7290 */ /* 0x000fe2000fffe0ff */
[----:B------:R-:W-:-:S11]  /*1e00*/  UMOV UR4, UR5 ;  /* 0x0000000500047c82 */ /* 0x000fd60008000000 */
.L_x_39:
[----:B------:R-:W-:Y:S01]  /*1e10*/  ULEA UR17, UR4, UR6, 0x3 ;  /* 0x0000000604117291 */ /* 0x000fe2000f8e18ff */
[----:B--2---:R-:W-:Y:S01]  /*1e20*/  @!P3 MOV R2, 0x4000 ;  /* 0x000040000002b802 */ /* 0x004fe20000000f00 */
[----:B--2-4-:R-:W-:Y:S10]  /*1e30*/  @P0 BRA `(.L_x_34) ;  /* 0x00000000000c0947 */ /* 0x014ff40003800000 */
[----:B------:R-:W-:-:S04]  /*1e40*/  SHF.L.U32 R3, R12, 0x1f, RZ ;  /* 0x0000001f0c037819 */ /* 0x000fc800000006ff */
[----:B------:R-:W2:Y:S02]  /*1e50*/  SYNCS.PHASECHK.TRANS64.TRYWAIT P0, [UR17+0x60], R3 ;  /* 0x00006003ff0075a7 */ /* 0x000ea40008001111 */
[----:B--2---:R-:W-:Y:S05]  /*1e60*/  @!P0 BRA `(.L_x_35) ;  /* 0x0000007000248947 */ /* 0x004fea0003800000 */
.L_x_34:
[----:B------:R2:W-:Y:S01]  /*1e70*/  @!P3 SYNCS.ARRIVE.TRANS64 RZ, [UR17], R2 ;  /* 0x00000002ffffb9a7 */ /* 0x0005e20008000011 */
[----:B------:R-:W-:-:S04]  /*1e80*/  ULOP3.LUT UR5, UR25, 0x2, URZ, 0xfc, !UPT ;  /* 0x0000000219057892 */ /* 0x000fc8000f8efcff */
[----:B------:R-:W-:-:S09]  /*1e90*/  UISETP.NE.AND UP0, UPT, UR5, 0x2, UPT ;  /* 0x000000020500788c */ /* 0x000fd2000bf05270 */
[----:B------:R-:W-:Y:S05]  /*1ea0*/  BRA.U UP0, `(.L_x_36) ;  /* 0x0000000100047547 */ /* 0x000fea000b800000 */
[----:B------:R-:W-:Y:S05]  /*1eb0*/  BPT.TRAP 0x1 ;  /* 0x000000040000795c */ /* 0x000fea0000300000 */
.L_x_36:
[----:B------:R-:W-:Y:S04]  /*1ec0*/  BSSY.RECONVERGENT B0, `(.L_x_37) ;  /* 0x0000003000007945 */ /* 0x000fe80003800200 */
[----:B------:R-:W-:Y:S05]  /*1ed0*/  @P2 BRA `(.L_x_38) ;  /* 0x0000000000042947 */ /* 0x000fea0003800000 */
[----:B------:R-:W-:Y:S05]  /*1ee0*/  BPT.TRAP 0x1 ;  /* 0x000000040000795c */ /* 0x000fea0000300000 */
.L_x_38:
[----:B------:R-:W-:Y:S05]  /*1ef0*/  BSYNC.RECONVERGENT B0 ;  /* 0x0000000000007941 */ /* 0x000fea0003800200 */
.L_x_37:
[----:B------:R-:W-:Y:S02]  /*1f00*/  UIADD3 UR5, UPT, UPT, UR4, 0x1, URZ ;  /* 0x0000000104057890 */ /* 0x000fe4000fffe0ff */
[----:B------:R-:W-:Y:S02]  /*1f10*/  UIADD3 UR14, UP1, UPT, UR28, 0x80, URZ ;  /* 0x000000801c0e7890 */ /* 0x000fe4000ff3e0ff */
[----:B------:R-:W-:Y:S02]  /*1f20*/  UISETP.NE.AND UP0, UPT, UR5, 0xc, UPT ;  /* 0x0000000c0500788c */ /* 0x000fe4000bf05270 */
[----:B------:R-:W-:Y:S02]  /*1f30*/  USHF.L.U32 UR18, UR13, 0x6, URZ ;  /* 0x000000060d127899 */ /* 0x000fe400080006ff */
[----:B------:R-:W-:Y:S02]  /*1f40*/  USEL UR8, URZ, 0x1, UP0 ;  /* 0x00000001ff087887 */ /* 0x000fe40008000000 */
[----:B------:R-:W-:-:S02]  /*1f50*/  USEL UR5, UR5, URZ, UP0 ;  /* 0x000000ff05057287 */ /* 0x000fc40008000000 */
[----:B------:R-:W-:Y:S02]  /*1f60*/  UIADD3 UR22, UP0, UPT, UR28, 0x180, URZ ;  /* 0x000001801c167890 */ /* 0x000fe4000ff1e0ff */
[----:B------:R-:W-:Y:S01]  /*1f70*/  LOP3.LUT R12, R12, UR8, RZ, 0x3c, !PT ;  /* 0x000000080c0c7c12 */ /* 0x000fe2000f8e3cff */
[----:B------:R-:W-:Y:S02]  /*1f80*/  USHF.L.U32 UR8, UR4, 0xd, URZ ;  /* 0x0000000d04087899 */ /* 0x000fe400080006ff */
[----:B------:R-:W-:Y:S01]  /*1f90*/  ULEA UR7, UR5, UR6, 0x3 ;  /* 0x0000000605077291 */ /* 0x000fe2000f8e18ff */
[----:B-1----:R-:W-:Y:S01]  /*1fa0*/  SHF.L.U32 R0, R12, 0x1f, RZ ;  /* 0x0000001f0c007819 */ /* 0x002fe200000006ff */
[----:B------:R-:W-:Y:S02]  /*1fb0*/  ULOP3.LUT UR16, UR8, UR21, URZ, 0xfc, !UPT ;  /* 0x0000001508107292 */ /* 0x000fe4000f8efcff */
[----:B------:R-:W-:Y:S02]  /*1fc0*/  UIADD3.X UR15, UPT, UPT, URZ, UR29, URZ, UP1, !UPT ;  /* 0x0000001dff0f7290 */ /* 0x000fe40008ffe4ff */
[----:B------:R-:W-:-:S02]  /*1fd0*/  UIADD3 UR16, UPT, UPT, UR6, 0x8400, UR16 ;  /* 0x0000840006107890 */ /* 0x000fc4000fffe010 */
[----:B------:R-:W-:Y:S01]  /*1fe0*/  UIADD3 UR8, UPT, UPT, UR6, 0x20400, UR8 ;  /* 0x0002040006087890 */ /* 0x000fe2000fffe008 */
[----:B------:R3:W4:Y:S01]  /*1ff0*/  SYNCS.PHASECHK.TRANS64.TRYWAIT P0, [UR7+0x60], R0 ;  /* 0x00006000ff0075a7 */ /* 0x0007220008001107 */
[----:B------:R-:W-:Y:S01]  /*2000*/  UIADD3.X UR23, UPT, UPT, URZ, UR29, URZ, UP0, !UPT ;  /* 0x0000001dff177290 */ /* 0x000fe200087fe4ff */
[----:B------:R-:W-:Y:S01]  /*2010*/  UMOV UR4, 0x30000 ;  /* 0x0003000000047882 */ /* 0x000fe20000000000 */
[----:B------:R-:W-:Y:S01]  /*2020*/  UMOV UR30, 0x0 ;  /* 0x00000000001e7882 */ /* 0x000fe20000000000 */
[----:B------:R-:W-:Y:S01]  /*2030*/  UMOV UR31, 0x10000000 ;  /* 0x10000000001f7882 */ /* 0x000fe20000000000 */
[----:B------:R-:W-:Y:S01]  /*2040*/  UMOV UR19, UR35 ;  /* 0x0000002300137c82 */ /* 0x000fe20008000000 */
[----:B------:R-:W-:Y:S01]  /*2050*/  UMOV UR20, UR36 ;  /* 0x0000002400147c82 */ /* 0x000fe20008000000 */
[----:B------:R-:W-:Y:S01]  /*2060*/  UMOV UR12, UR36 ;  /* 0x00000024000c7c82 */ /* 0x000fe20008000000 */
[----:B------:R-:W-:Y:S01]  /*2070*/  UMOV UR9, UR17 ;  /* 0x0000001100097c82 */ /* 0x000fe20008000000 */
[----:B------:R-:W-:Y:S01]  /*2080*/  UMOV UR10, UR18 ;  /* 0x00000012000a7c82 */ /* 0x000fe20008000000 */
[----:B------:R1:W-:Y:S01]  /*2090*/  UTMALDG.3D.MULTICAST [UR16], [UR14], UR4, desc[UR30] ;  /* 0x00001e100e0073b4 */ /* 0x0003e20008011804 */
[----:B------:R-:W-:-:S04]  /*20a0*/  UIADD3 UR13, UPT, UPT, UR13, 0x1, URZ ;  /* 0x000000010d0d7890 */ /* 0x000fc8000fffe0ff */
[----:B------:R-:W-:Y:S01]  /*20b0*/  UISETP.NE.AND UP0, UPT, UR13, UR26, UPT ;  /* 0x0000001a0d00728c */ /* 0x000fe2000bf05270 */
[----:B------:R3:W-:Y:S01]  /*20c0*/  UTMALDG.3D [UR8], [UR22], desc[UR30] ;  /* 0x00001e08160075b4 */ /* 0x0007e20008011000 */
[----:B-1----:R-:W-:-:S07]  /*20d0*/  UMOV UR4, UR5 ;  /* 0x0000000500047c82 */ /* 0x002fce0008000000 */
[----:B---3--:R-:W-:Y:S05]  /*20e0*/  BRA.U UP0, `(.L_x_39) ;  /* 0xfffffffd00487547 */ /* 0x008fea000b83ffff */
.L_x_33:
[C---:B------:R-:W-:Y:S01]  /*20f0*/  LEA R3, R11.reuse, UR6, 0x3 ;  /* 0x000000060b037c11 */ /* 0x040fe2000f8e18ff */
[----:B------:R-:W-:Y:S01]  /*2100*/  NOP ;  /* 0x0000000000007918 */ /* 0x000fe20000000000 */
[----:B-1----:R-:W-:Y:S02]  /*2110*/  SHF.L.U32 R0, R10, 0x1f, RZ ;  /* 0x0000001f0a007819 */ /* 0x002fe400000006ff */
[----:B------:R-:W-:Y:S02]  /*2120*/  LEA R5, R11, UR6, 0x4 ;  /* 0x000000060b057c11 */ /* 0x000fe4000f8e20ff */
[----:B--2-4-:R-:W1:Y:S02]  /*2130*/  SYNCS.PHASECHK.TRANS64.TRYWAIT P0, [R3+URZ+0xf0], R0 ;  /* 0x0000f000030075a7 */ /* 0x014e6400080011ff */
[----:B-1----:R-:W-:Y:S05]  /*2140*/  @!P0 BRA `(.L_x_40) ;  /* 0x0000006c00848947 */ /* 0x002fea0003800000 */
.L_x_124:
[----:B------:R-:W2:Y:S01]  /*2150*/  LDS.128 R4, [R5+0x180] ;  /* 0x0001800005047984 */ /* 0x000ea20000000c00 */
[----:B------:R-:W-:Y:S01]  /*2160*/  UISETP.GE.AND UP0, UPT, UR42, 0x1, UPT ;  /* 0x000000012a00788c */ /* 0x000fe2000bf06270 */
[----:B------:R-:W-:Y:S01]  /*2170*/  @!PT LDS RZ, [RZ] ;  /* 0x00000000fffff984 */ /* 0x000fe20000000800 */
[----:B------:R-:W-:Y:S01]  /*2180*/  @!PT LDS RZ, [RZ] ;  /* 0x00000000fffff984 */ /* 0x000fe20000000800 */
[----:B------:R-:W-:Y:S01]  /*2190*/  @!PT LDS RZ, [RZ] ;  /* 0x00000000fffff984 */ /* 0x000fe20000000800 */
[----:B------:R-:W-:Y:S01]  /*21a0*/  @!PT LDS RZ, [RZ] ;  /* 0x00000000fffff984 */ /* 0x000fe20000000800 */
[----:B------:R3:W-:Y:S06]  /*21b0*/  MEMBAR.ALL.CTA ;  /* 0x0000000000007992 */ /* 0x0007ec0000008000 */
[----:B---3--:R-:W3:Y:S01]  /*21c0*/  FENCE.VIEW.ASYNC.S ;  /* 0x00000000000073c6 */ /* 0x008ee20000000000 */
[----:B--2---:R-:W-:-:S13]  /*21d0*/  LOP3.LUT P0, RZ, R6, 0x1, RZ, 0xc0, !PT ;  /* 0x0000000106ff7812 */ /* 0x004fda000780c0ff */
[----:B---3--:R-:W-:Y:S01]  /*21e0*/  VOTEU.ANY UP1, P0 ;  /* 0x0000000000ff7886 */ /* 0x008fe20000020100 */
[----:B------:R-:W-:-:S13]  /*21f0*/  PLOP3.LUT P0, PT, PT, PT, UP1, 0x80, 0x8 ;  /* 0x000000000008781c */ /* 0x000fda0003f0f018 */
[----:B-1----:R-:W-:Y:S02]  /*2200*/  @P0 LOP3.LUT R0, R5, 0xffff, RZ, 0xc0, !PT ;  /* 0x0000ffff05000812 */ /* 0x002fe400078ec0ff */
[----:B------:R-:W-:Y:S02]  /*2210*/  @P0 MOV R2, R4 ;  /* 0x0000000400020202 */ /* 0x000fe40000000f00 */
[----:B------:R-:W-:Y:S01]  /*2220*/  @P0 R2UR UR7, R0 ;  /* 0x00000000000702ca */ /* 0x000fe200000e0000 */
[----:B------:R-:W-:Y:S01]  /*2230*/  VIADD R0, R3, 0x100 ;  /* 0x0000010003007836 */ /* 0x000fe20000000000 */
[----:B------:R-:W-:Y:S02]  /*2240*/  @P0 SHF.R.U32.HI R4, RZ, 0x10, R5 ;  /* 0x00000010ff040819 */ /* 0x000fe40000011605 */
[----:B------:R-:W-:Y:S02]  /*2250*/  @P0 R2UR UR8, R2 ;  /* 0x00000000020802ca */ /* 0x000fe400000e0000 */
[----:B------:R-:W-:-:S02]  /*2260*/  PRMT R0, RZ, 0x654, R0 ;  /* 0x00000654ff007816 */ /* 0x000fc40000000000 */
[----:B------:R-:W-:Y:S02]  /*2270*/  @P0 R2UR UR4, R4 ;  /* 0x00000000040402ca */ /* 0x000fe400000e0000 */
[----:B------:R1:W-:Y:S03]  /*2280*/  SYNCS.ARRIVE.TRANS64.RED.A1T0 RZ, [R0+URZ], RZ ;  /* 0x000000ff00ff79a7 */ /* 0x0003e600081004ff */
[----:B------:R-:W-:-:S04]  /*2290*/  @UP1 UMOV UR27, UR7 ;  /* 0x00000007001b1c82 */ /* 0x000fc80008000000 */
[----:B------:R-:W-:-:S04]  /*22a0*/  @UP1 UMOV UR37, UR8 ;  /* 0x0000000800251c82 */ /* 0x000fc80008000000 */
[----:B------:R-:W-:Y:S01]  /*22b0*/  @UP1 UMOV UR36, UR4 ;  /* 0x0000000400241c82 */ /* 0x000fe20008000000 */
[----:B------:R-:W-:Y:S05]  /*22c0*/  BRA.U !UP0, `(.L_x_41) ;  /* 0x0000000108d47547 */ /* 0x000fea000b800000 */
[----:B------:R-:W2:Y:S01]  /*22d0*/  LDCU.128 UR12, c[0x0][0xb10] ;  /* 0x00016200ff0c77ac */ /* 0x000ea20008000c00 */
[----:B------:R-:W3:Y:S01]  /*22e0*/  LDCU UR26, c[0x0][0xb20] ;  /* 0x00016400ff1a77ac */ /* 0x000ee20008000800 */
[----:B------:R-:W4:Y:S01]  /*22f0*/  LDCU UR20, c[0x0][0xb0c] ;  /* 0x00016180ff1477ac */ /* 0x000f220008000800 */
[----:B------:R-:W1:Y:S01]  /*2300*/  LDCU.64 UR10, c[0x0][0xb28] ;  /* 0x00016500ff0a77ac */ /* 0x000e620008000a00 */
[----:B------:R-:W-:Y:S02]  /*2310*/  UISETP.NE.AND UP3, UPT, UR42, 0x1, UPT ;  /* 0x000000012a00788c */ /* 0x000fe4000bf65270 */
[----:B--2---:R-:W-:Y:S02]  /*2320*/  UIMAD.WIDE.U32 UR16, UR38, UR15, URZ ;  /* 0x0000000f261072a5 */ /* 0x004fe4000f8e00ff */
[----:B------:R-:W-:Y:S02]  /*2330*/  UIMAD.WIDE.U32 UR8, UR39, UR12, URZ ;  /* 0x0000000c270872a5 */ /* 0x000fe4000f8e00ff */
[----:B------:R-:W-:-:S02]  /*2340*/  UISETP.NE.AND UP0, UPT, UR14, 0x1, UPT ;  /* 0x000000010e00788c */ /* 0x000fc4000bf05270 */
[----:B------:R-:W-:Y:S01]  /*2350*/  UIMAD.WIDE.U32 UR22, UR27, UR15, URZ ;  /* 0x0000000f1b1672a5 */ /* 0x000fe2000f8e00ff */
[----:B------:R-:W-:Y:S02]  /*2360*/  UMOV UR16, UR17 ;  /* 0x0000001100107c82 */ /* 0x000fe40008000000 */
[----:B------:R-:W-:Y:S01]  /*2370*/  UMOV UR8, UR9 ;  /* 0x0000000900087c82 */ /* 0x000fe20008000000 */
[----:B---3--:R-:W-:Y:S02]  /*2380*/  USHF.R.U32.HI UR16, URZ, UR26, UR16 ;  /* 0x0000001aff107299 */ /* 0x008fe40008011610 */
[----:B----4-:R-:W-:Y:S02]  /*2390*/  UISETP.NE.AND UP2, UPT, UR20, 0x1, UPT ;  /* 0x000000011400788c */ /* 0x010fe4000bf45270 */
[----:B------:R-:W-:Y:S02]  /*23a0*/  USHF.R.U32.HI UR8, URZ, UR13, UR8 ;  /* 0x0000000dff087299 */ /* 0x000fe40008011608 */
[----:B------:R-:W-:-:S02]  /*23b0*/  USEL UR7, UR38, UR16, !UP0 ;  /* 0x0000001026077287 */ /* 0x000fc4000c000000 */
[----:B------:R-:W-:Y:S02]  /*23c0*/  USEL UR8, UR39, UR8, !UP2 ;  /* 0x0000000827087287 */ /* 0x000fe4000d000000 */
[----:B-1----:R-:W-:Y:S01]  /*23d0*/  UIMAD.WIDE.U32 UR16, UR7, UR10, URZ ;  /* 0x0000000a071072a5 */ /* 0x002fe2000f8e00ff */
[----:B------:R-:W-:Y:S01]  /*23e0*/  UMOV UR4, UR23 ;  /* 0x0000001700047c82 */ /* 0x000fe20008000000 */
[----:B------:R-:W-:Y:S02]  /*23f0*/  UIMAD.WIDE.U32 UR18, UR37, UR12, URZ ;  /* 0x0000000c251272a5 */ /* 0x000fe4000f8e00ff */
[----:B------:R-:W-:-:S03]  /*2400*/  UIMAD.WIDE.U32 UR22, UR8, UR10, URZ ;  /* 0x0000000a081672a5 */ /* 0x000fc6000f8e00ff */
[----:B------:R-:W-:Y:S01]  /*2410*/  UMOV UR16, UR17 ;  /* 0x0000001100107c82 */ /* 0x000fe20008000000 */
[----:B------:R-:W-:Y:S02]  /*2420*/  USHF.R.U32.HI UR4, URZ, UR26, UR4 ;  /* 0x0000001aff047299 */ /* 0x000fe40008011604 */
[----:B------:R-:W-:Y:S01]  /*2430*/  @UP3 USHF.R.U32.HI UR7, URZ, UR11, UR16 ;  /* 0x0000000bff073299 */ /* 0x000fe20008011610 */
[----:B------:R-:W-:Y:S01]  /*2440*/  UMOV UR18, UR19 ;  /* 0x0000001300127c82 */ /* 0x000fe20008000000 */
[----:B------:R-:W-:Y:S01]  /*2450*/  UMOV UR22, UR23 ;  /* 0x0000001700167c82 */ /* 0x000fe20008000000 */
[----:B------:R-:W-:Y:S02]  /*2460*/  USHF.R.U32.HI UR13, URZ, UR13, UR18 ;  /* 0x0000000dff0d7299 */ /* 0x000fe40008011612 */
[----:B------:R-:W-:Y:S02]  /*2470*/  USEL UR4, UR27, UR4, !UP0 ;  /* 0x000000041b047287 */ /* 0x000fe4000c000000 */
[----:B------:R-:W-:-:S02]  /*2480*/  @UP3 USHF.R.U32.HI UR8, URZ, UR11, UR22 ;  /* 0x0000000bff083299 */ /* 0x000fc40008011616 */
[----:B------:R-:W-:Y:S02]  /*2490*/  UIMAD UR9, UR42, UR7, URZ ;  /* 0x000000072a0972a4 */ /* 0x000fe4000f8e02ff */
[----:B------:R-:W-:Y:S02]  /*24a0*/  USEL UR7, UR37, UR13, !UP2 ;  /* 0x0000000d25077287 */ /* 0x000fe4000d000000 */
[----:B------:R-:W-:Y:S02]  /*24b0*/  UIMAD UR12, UR42, UR8, URZ ;  /* 0x000000082a0c72a4 */ /* 0x000fe4000f8e02ff */
[----:B------:R-:W-:Y:S02]  /*24c0*/  UISETP.GE.AND UP0, UPT, UR4, UR9, UPT ;  /* 0x000000090400728c */ /* 0x000fe4000bf06270 */
[----:B------:R-:W-:Y:S02]  /*24d0*/  UIMAD.WIDE.U32 UR16, UR4, UR10, URZ ;  /* 0x0000000a041072a5 */ /* 0x000fe4000f8e00ff */
[----:B------:R-:W-:-:S02]  /*24e0*/  UISETP.GE.OR UP0, UPT, UR7, UR12, UP0 ;  /* 0x0000000c0700728c */ /* 0x000fc40008706670 */
        /* <DEDUP_REMOVED lines=19> */
.L_x_41:
[----:B------:R-:W2:Y:S02]  /*2620*/  LDCU UR4, c[0x0][0xb30] ;  /* 0x00016600ff0477ac */ /* 0x000ea40008000800 */
[----:B--2---:R-:W-:-:S09]  /*2630*/  UISETP.NE.AND UP0, UPT, UR4, 0x1, UPT ;  /* 0x000000010400788c */ /* 0x004fd2000bf05270 */
[----:B------:R-:W-:Y:S05]  /*2640*/  BRA.U UP0, `(.L_x_42) ;  /* 0x0000000100447547 */ /* 0x000fea000b800000 */
[----:B------:R-:W2:Y:S01]  /*2650*/  LDCU.128 UR12, c[0x0][0xb10] ;  /* 0x00016200ff0c77ac */ /* 0x000ea20008000c00 */
[----:B------:R-:W3:Y:S01]  /*2660*/  LDCU UR16, c[0x0][0xb0c] ;  /* 0x00016180ff1077ac */ /* 0x000ee20008000800 */
[----:B------:R-:W4:Y:S01]  /*2670*/  LDCU UR17, c[0x0][0xb20] ;  /* 0x00016400ff1177ac */ /* 0x000f220008000800 */
[----:B--2---:R-:W-:Y:S02]  /*2680*/  UIMAD.WIDE.U32 UR10, UR37, UR12, URZ ;  /* 0x0000000c250a72a5 */ /* 0x004fe4000f8e00ff */
[----:B------:R-:W-:Y:S02]  /*2690*/  UIMAD.WIDE.U32 UR8, UR27, UR15, URZ ;  /* 0x0000000f1b0872a5 */ /* 0x000fe4000f8e00ff */
[----:B---3--:R-:W-:Y:S02]  /*26a0*/  UISETP.NE.AND UP2, UPT, UR16, 0x1, UPT ;  /* 0x000000011000788c */ /* 0x008fe4000bf45270 */
[----:B------:R-:W-:Y:S01]  /*26b0*/  UISETP.NE.AND UP0, UPT, UR14, 0x1, UPT ;  /* 0x000000010e00788c */ /* 0x000fe2000bf05270 */
[----:B------:R-:W-:-:S02]  /*26c0*/  UMOV UR7, UR11 ;  /* 0x0000000b00077c82 */ /* 0x000fc40008000000 */
[----:B------:R-:W-:Y:S01]  /*26d0*/  UMOV UR4, UR9 ;  /* 0x0000000900047c82 */ /* 0x000fe20008000000 */
[----:B------:R-:W-:Y:S02]  /*26e0*/  USHF.R.U32.HI UR7, URZ, UR13, UR7 ;  /* 0x0000000dff077299 */ /* 0x000fe40008011607 */
[----:B----4-:R-:W-:Y:S02]  /*26f0*/  USHF.R.U32.HI UR4, URZ, UR17, UR4 ;  /* 0x00000011ff047299 */ /* 0x010fe40008011604 */
[----:B------:R-:W-:Y:S02]  /*2700*/  USEL UR7, UR37, UR7, !UP2 ;  /* 0x0000000725077287 */ /* 0x000fe4000d000000 */
[----:B------:R-:W-:-:S04]  /*2710*/  USEL UR4, UR27, UR4, !UP0 ;  /* 0x000000041b047287 */ /* 0x000fc8000c000000 */
[----:B------:R-:W-:Y:S02]  /*2720*/  UIADD3 UR8, UPT, UPT, UR7, -UR4, URZ ;  /* 0x8000000407087290 */ /* 0x000fe4000fffe0ff */
[----:B------:R-:W-:Y:S02]  /*2730*/  UIADD3 UR4, UPT, UPT, -UR7, UR4, URZ ;  /* 0x0000000407047290 */ /* 0x000fe4000fffe1ff */
[----:B------:R-:W-:Y:S02]  /*2740*/  UIMAD UR27, UR8, UR14, UR27 ;  /* 0x0000000e081b72a4 */ /* 0x000fe4000f8e021b */
[----:B------:R-:W-:-:S12]  /*2750*/  UIMAD UR37, UR4, UR16, UR37 ;  /* 0x00000010042572a4 */ /* 0x000fd8000f8e0225 */
.L_x_42:
[----:B------:R-:W-:Y:S01]  /*2760*/  VIADD R11, R11, 0x1 ;  /* 0x000000010b0b7836 */ /* 0x000fe20000000000 */
[----:B------:R-:W-:Y:S01]  /*2770*/  R2UR UR4, R147 ;  /* 0x00000000930472ca */ /* 0x000fe200000e0000 */
[----:B------:R-:W-:Y:S01]  /*2780*/  UIADD3 UR20, UPT, UPT, UR27, UR63, URZ ;  /* 0x0000003f1b147290 */ /* 0x000fe2000fffe0ff */
[----:B------:R-:W-:Y:S02]  /*2790*/  PLOP3.LUT P1, PT, PT, PT, PT, 0x80, 0x8 ;  /* 0x000000000008781c */ /* 0x000fe40003f2f070 */
[----:B------:R-:W-:-:S04]  /*27a0*/  ISETP.NE.AND P0, PT, R11, 0x2, PT ;  /* 0x000000020b00780c */ /* 0x000fc80003f05270 */
[----:B------:R-:W-:Y:S02]  /*27b0*/  SEL R3, RZ, 0x1, P0 ;  /* 0x00000001ff037807 */ /* 0x000fe40000000000 */
[----:B------:R-:W-:Y:S02]  /*27c0*/  SEL R11, R11, RZ, P0 ;  /* 0x000000ff0b0b7207 */ /* 0x000fe40000000000 */
[----:B------:R-:W-:Y:S01]  /*27d0*/  LOP3.LUT R10, R10, R3, RZ, 0x3c, !PT ;  /* 0x000000030a0a7212 */ /* 0x000fe200078e3cff */
[----:B------:R-:W-:Y:S01]  /*27e0*/  UIADD3 UR16, UPT, UPT, UR37, UR4, URZ ;  /* 0x0000000425107290 */ /* 0x000fe2000fffe0ff */
[----:B------:R-:W-:Y:S11]  /*27f0*/  BRA.U UP1, `(.L_x_43) ;  /* 0xfffffff101407547 */ /* 0x000ff6000b83ffff */
[----:B------:R-:W-:Y:S01]  /*2800*/  UIADD3 UR7, UPT, UPT, UR6, 0x60, URZ ;  /* 0x0000006006077890 */ /* 0x000fe2000fffe0ff */
[----:B------:R-:W-:-:S03]  /*2810*/  SHF.L.U32 R3, R12, 0x1f, RZ ;  /* 0x0000001f0c037819 */ /* 0x000fc600000006ff */
[----:B------:R-:W-:-:S09]  /*2820*/  ULEA UR4, UR5, UR7, 0x3 ;  /* 0x0000000705047291 */ /* 0x000fd2000f8e18ff */
[----:B------:R-:W2:Y:S02]  /*2830*/  SYNCS.PHASECHK.TRANS64.TRYWAIT P0, [UR4], R3 ;  /* 0x00000003ff0075a7 */ /* 0x000ea40008001104 */
[----:B--2---:R-:W-:Y:S05]  /*2840*/  @!P0 BRA `(.L_x_44) ;  /* 0x0000006400d88947 */ /* 0x004fea0003800000 */
.L_x_126:
[----:B------:R-:W-:-:S04]  /*2850*/  UIADD3 UR4, UPT, UPT, UR5, 0x1, URZ ;  /* 0x0000000105047890 */ /* 0x000fc8000fffe0ff */
[----:B------:R-:W-:-:S04]  /*2860*/  UISETP.NE.AND UP0, UPT, UR4, 0xc, UPT ;  /* 0x0000000c0400788c */ /* 0x000fc8000bf05270 */
[----:B------:R-:W-:Y:S02]  /*2870*/  USEL UR6, URZ, 0x1, UP0 ;  /* 0x00000001ff067887 */ /* 0x000fe40008000000 */
[----:B------:R-:W-:-:S04]  /*2880*/  USEL UR4, UR4, URZ, UP0 ;  /* 0x000000ff04047287 */ /* 0x000fc80008000000 */
[----:B------:R-:W-:Y:S01]  /*2890*/  ULEA UR5, UR4, UR7, 0x3 ;  /* 0x0000000704057291 */ /* 0x000fe2000f8e18ff */
[----:B------:R-:W-:-:S04]  /*28a0*/  LOP3.LUT R2, R12, UR6, RZ, 0x3c, !PT ;  /* 0x000000060c027c12 */ /* 0x000fc8000f8e3cff */
[----:B-1----:R-:W-:-:S04]  /*28b0*/  SHF.L.U32 R3, R2, 0x1f, RZ ;  /* 0x0000001f02037819 */ /* 0x002fc800000006ff */
[----:B------:R-:W1:Y:S02]  /*28c0*/  SYNCS.PHASECHK.TRANS64.TRYWAIT P0, [UR5], R3 ;  /* 0x00000003ff0075a7 */ /* 0x000e640008001105 */
[----:B-1----:R-:W-:Y:S05]  /*28d0*/  @!P0 BRA `(.L_x_45) ;  /* 0x0000006400cc8947 */ /* 0x002fea0003800000 */
.L_x_128:
        /* <DEDUP_REMOVED lines=9> */
.L_x_130:
        /* <DEDUP_REMOVED lines=9> */
.L_x_132:
        /* <DEDUP_REMOVED lines=9> */
.L_x_134:
        /* <DEDUP_REMOVED lines=9> */
.L_x_136:
        /* <DEDUP_REMOVED lines=9> */
.L_x_138:
        /* <DEDUP_REMOVED lines=9> */
.L_x_140:
        /* <DEDUP_REMOVED lines=9> */
.L_x_142:
        /* <DEDUP_REMOVED lines=9> */
.L_x_144:
        /* <DEDUP_REMOVED lines=9> */
.L_x_146:
[----:B------:R-:W-:-:S04]  /*2df0*/  UIADD3 UR4, UPT, UPT, UR4, 0x1, URZ ;  /* 0x0000000104047890 */ /* 0x000fc8000fffe0ff */
[----:B------:R-:W-:-:S04]  /*2e00*/  UISETP.NE.AND UP0, UPT, UR4, 0xc, UPT ;  /* 0x0000000c0400788c */ /* 0x000fc8000bf05270 */
[----:B------:R-:W-:Y:S02]  /*2e10*/  USEL UR5, URZ, 0x1, UP0 ;  /* 0x00000001ff057887 */ /* 0x000fe40008000000 */
[----:B------:R-:W-:-:S04]  /*2e20*/  USEL UR4, UR4, URZ, UP0 ;  /* 0x000000ff04047287 */ /* 0x000fc80008000000 */
[----:B------:R-:W-:Y:S01]  /*2e30*/  ULEA UR4, UR4, UR7, 0x3 ;  /* 0x0000000704047291 */ /* 0x000fe2000f8e18ff */
[----:B-1----:R-:W-:-:S04]  /*2e40*/  LOP3.LUT R3, R2, UR5, RZ, 0x3c, !PT ;  /* 0x0000000502037c12 */ /* 0x002fc8000f8e3cff */
[----:B------:R-:W-:Y:S01]  /*2e50*/  SHF.L.U32 R3, R3, 0x1f, RZ ;  /* 0x0000001f03037819 */ /* 0x000fe200000006ff */
[----:B------:R-:W-:-:S07]  /*2e60*/  IMAD.U32 R0, RZ, RZ, UR4 ;  /* 0x00000004ff007e24 */ /* 0x000fce000f8e00ff */
.L_x_55:
[----:B-1----:R1:W2:Y:S02]  /*2e70*/  SYNCS.PHASECHK.TRANS64.TRYWAIT P0, [R0+URZ], R3 ;  /* 0x00000003000075a7 */ /* 0x0022a400080011ff */
[----:B--2---:R-:W-:Y:S05]  /*2e80*/  @!P0 NANOSLEEP.SYNCS 0x989680 ;  /* 0x009896800000895d */ /* 0x004fea0003900000 */
[----:B------:R-:W2:Y:S02]  /*2e90*/  @!P0 SYNCS.PHASECHK.TRANS64 P0, [R0+URZ], R3 ;  /* 0x00000003000085a7 */ /* 0x000ea400080010ff */
[----:B--2---:R-:W-:Y:S05]  /*2ea0*/  @P0 EXIT ;  /* 0x000000000000094d */ /* 0x004fea0003800000 */
[----:B------:R-:W-:Y:S05]  /*2eb0*/  BRA `(.L_x_55) ;  /* 0xfffffffc00ec7947 */ /* 0x000fea000383ffff */
.L_x_23:
[----:B------:R-:W-:-:S04]  /*2ec0*/  UISETP.NE.AND UP0, UPT, UR45, URZ, UPT ;  /* 0x000000ff2d00728c */ /* 0x000fc8000bf05270 */
[----:B------:R-:W-:-:S09]  /*2ed0*/  UISETP.NE.OR UP0, UPT, UR17, 0x1, UP0 ;  /* 0x000000011100788c */ /* 0x000fd20008705670 */
[----:B------:R-:W-:Y:S05]  /*2ee0*/  BRA.U UP0, `(.L_x_56) ;  /* 0x0000000500487547 */ /* 0x000fea000b800000 */
[----:B------:R-:W-:Y:S01]  /*2ef0*/  ISETP.GE.U32.AND P2, PT, R0, 0x2, PT ;  /* 0x000000020000780c */ /* 0x000fe20003f46070 */
[----:B------:R-:W-:Y:S01]  /*2f00*/  IMAD.MOV.U32 R12, RZ, RZ, 0x1 ;  /* 0x00000001ff0c7424 */ /* 0x000fe200078e00ff */
[----:B------:R-:W-:Y:S02]  /*2f10*/  CS2R R10, SRZ ;  /* 0x00000000000a7805 */ /* 0x000fe4000001ff00 */
[----:B------:R-:W-:Y:S01]  /*2f20*/  CS2R R8, SRZ ;  /* 0x0000000000087805 */ /* 0x000fe2000001ff00 */
[----:B------:R-:W-:Y:S01]  /*2f30*/  UMOV UR6, 0x400 ;  /* 0x0000040000067882 */ /* 0x000fe20000000000 */
[----:B------:R-:W-:Y:S01]  /*2f40*/  UMOV UR5, URZ ;  /* 0x000000ff00057c82 */ /* 0x000fe20008000000 */
[----:B------:R-:W-:-:S12]  /*2f50*/  ULEA UR6, UR45, UR6, 0x18 ;  /* 0x000000062d067291 */ /* 0x000fd8000f8ec0ff */
.L_x_60:
[----:B------:R-:W-:Y:S02]  /*2f60*/  LEA R2, R8, UR6, 0x3 ;  /* 0x0000000608027c11 */ /* 0x000fe4000f8e18ff */
[----:B------:R-:W-:-:S03]  /*2f70*/  SHF.L.U32 R5, R9, 0x1f, RZ ;  /* 0x0000001f09057819 */ /* 0x000fc600000006ff */
[----:B------:R-:W-:Y:S01]  /*2f80*/  VIADD R4, R2, 0x160 ;  /* 0x0000016002047836 */ /* 0x000fe20000000000 */
[----:B------:R-:W1:Y:S02]  /*2f90*/  SYNCS.PHASECHK.TRANS64.TRYWAIT P0, [R2+URZ+0x150], R5 ;  /* 0x00015005020075a7 */ /* 0x000e6400080011ff */
[----:B-1----:R-:W-:Y:S05]  /*2fa0*/  @!P0 BRA `(.L_x_57) ;  /* 0x0000006400088947 */ /* 0x002fea0003800000 */
.L_x_147:
[----:B------:R-:W-:Y:S01]  /*2fb0*/  ULEA UR4, UR5, UR6, 0x3 ;  /* 0x0000000605047291 */ /* 0x000fe2000f8e18ff */
[----:B------:R-:W-:Y:S02]  /*2fc0*/  PRMT R4, RZ, 0x654, R4 ;  /* 0x00000654ff047816 */ /* 0x000fe40000000004 */
[----:B-1----:R-:W-:Y:S01]  /*2fd0*/  SHF.L.U32 R5, R12, 0x1f, RZ ;  /* 0x0000001f0c057819 */ /* 0x002fe200000006ff */
[----:B------:R-:W-:Y:S01]  /*2fe0*/  UIADD3 UR7, UPT, UPT, UR4, 0xf0, URZ ;  /* 0x000000f004077890 */ /* 0x000fe2000fffe0ff */
[----:B------:R1:W-:Y:S05]  /*2ff0*/  SYNCS.ARRIVE.TRANS64.RED.A1T0 RZ, [R4+URZ], RZ ;  /* 0x000000ff04ff79a7 */ /* 0x0003ea00081004ff */
[----:B------:R-:W-:Y:S01]  /*3000*/  IMAD.U32 R7, RZ, RZ, UR7 ;  /* 0x00000007ff077e24 */ /* 0x000fe2000f8e00ff */
[----:B------:R-:W2:Y:S04]  /*3010*/  SYNCS.PHASECHK.TRANS64.TRYWAIT P0, [UR4+0x100], R5 ;  /* 0x00010005ff0075a7 */ /* 0x000ea80008001104 */
[----:B------:R-:W-:Y:S01]  /*3020*/  PRMT R6, R0, 0x654, R7 ;  /* 0x0000065400067816 */ /* 0x000fe20000000007 */
[----:B-1----:R-:W-:Y:S01]  /*3030*/  @!P2 IMAD.MOV.U32 R4, RZ, RZ, 0x10 ;  /* 0x00000010ff04a424 */ /* 0x002fe200078e00ff */
[----:B--2---:R-:W-:Y:S06]  /*3040*/  @!P0 BRA `(.L_x_58) ;  /* 0x0000006000f48947 */ /* 0x004fec0003800000 */
.L_x_149:
[----:B------:R-:W-:Y:S01]  /*3050*/  ULEA UR8, UR5, UR6, 0x4 ;  /* 0x0000000605087291 */ /* 0x000fe2000f8e20ff */
[----:B------:R-:W-:Y:S01]  /*3060*/  SEL R3, R6, R3, !P2 ;  /* 0x0000000306037207 */ /* 0x000fe20005000000 */
[----:B------:R-:W-:Y:S01]  /*3070*/  UIADD3 UR9, UPT, UPT, UR4, 0xf0, URZ ;  /* 0x000000f004097890 */ /* 0x000fe2000fffe0ff */
[----:B-1----:R-:W-:Y:S01]  /*3080*/  LEA R2, R11, UR6, 0x3 ;  /* 0x000000060b027c11 */ /* 0x002fe2000f8e18ff */
[----:B------:R-:W-:Y:S01]  /*3090*/  UIADD3 UR8, UPT, UPT, UR8, 0x180, URZ ;  /* 0x0000018008087890 */ /* 0x000fe2000fffe0ff */
[----:B------:R-:W-:Y:S01]  /*30a0*/  SHF.L.U32 R5, R10, 0x1f, RZ ;  /* 0x0000001f0a057819 */ /* 0x000fe200000006ff */
[----:B------:R1:W-:Y:S01]  /*30b0*/  @!P2 SYNCS.ARRIVE.TRANS64.RED RZ, [R3+URZ], R4 ;  /* 0x0000000403ffa9a7 */ /* 0x0003e200080004ff */
[----:B------:R-:W-:Y:S01]  /*30c0*/  UIADD3 UR4, UPT, UPT, UR5, 0x1, URZ ;  /* 0x0000000105047890 */ /* 0x000fe2000fffe0ff */
[----:B------:R-:W-:-:S03]  /*30d0*/  VIADD R8, R8, 0x1 ;  /* 0x0000000108087836 */ /* 0x000fc60000000000 */
[----:B------:R-:W-:Y:S02]  /*30e0*/  UISETP.NE.AND UP0, UPT, UR4, 0x2, UPT ;  /* 0x000000020400788c */ /* 0x000fe4000bf05270 */
[----:B------:R-:W-:Y:S06]  /*30f0*/  UGETNEXTWORKID.BROADCAST [UR8], [UR9] ;  /* 0x00000000080073ca */ /* 0x000fec0008000100 */
[----:B------:R-:W-:Y:S01]  /*3100*/  USEL UR7, URZ, 0x1, UP0 ;  /* 0x00000001ff077887 */ /* 0x000fe20008000000 */
[----:B------:R-:W-:Y:S01]  /*3110*/  ISETP.NE.AND P0, PT, R8, 0x2, PT ;  /* 0x000000020800780c */ /* 0x000fe20003f05270 */
[----:B------:R-:W-:Y:S01]  /*3120*/  USEL UR5, UR4, URZ, UP0 ;  /* 0x000000ff04057287 */ /* 0x000fe20008000000 */
[----:B------:R-:W2:Y:S03]  /*3130*/  SYNCS.PHASECHK.TRANS64.TRYWAIT P1, [R2+URZ+0xf0], R5 ;  /* 0x0000f005020075a7 */ /* 0x000ea600080211ff */
[----:B------:R-:W-:Y:S01]  /*3140*/  LOP3.LUT R12, R12, UR7, RZ, 0x3c, !PT ;  /* 0x000000070c0c7c12 */ /* 0x000fe2000f8e3cff */
[----:B-12---:R-:W-:Y:S07]  /*3150*/  @!P1 BRA `(.L_x_59) ;  /* 0x0000006000c89947 */ /* 0x006fee0003800000 */
.L_x_150:
[C---:B------:R-:W-:Y:S01]  /*3160*/  LEA R4, R11.reuse, UR6, 0x4 ;  /* 0x000000060b047c11 */ /* 0x040fe2000f8e20ff */
[----:B-1----:R-:W-:Y:S01]  /*3170*/  VIADD R2, R2, 0x100 ;  /* 0x0000010002027836 */ /* 0x002fe20000000000 */
[----:B------:R-:W-:Y:S01]  /*3180*/  SEL R8, R8, RZ, P0 ;  /* 0x000000ff08087207 */ /* 0x000fe20000000000 */
[----:B------:R-:W-:-:S03]  /*3190*/  VIADD R11, R11, 0x1 ;  /* 0x000000010b0b7836 */ /* 0x000fc60000000000 */
[----:B------:R-:W1:Y:S01]  /*31a0*/  LDS.128 R4, [R4+0x180] ;  /* 0x0001800004047984 */ /* 0x000e620000000c00 */
[----:B------:R-:W-:Y:S02]  /*31b0*/  PRMT R2, RZ, 0x654, R2 ;  /* 0x00000654ff027816 */ /* 0x000fe40000000002 */
[C---:B------:R-:W-:Y:S01]  /*31c0*/  ISETP.NE.AND P1, PT, R11.reuse, 0x2, PT ;  /* 0x000000020b00780c */ /* 0x040fe20003f25270 */
[----:B------:R-:W-:Y:S01]  /*31d0*/  @!PT LDS RZ, [RZ] ;  /* 0x00000000fffff984 */ /* 0x000fe20000000800 */
[----:B------:R-:W-:Y:S01]  /*31e0*/  @!PT LDS RZ, [RZ] ;  /* 0x00000000fffff984 */ /* 0x000fe20000000800 */
[----:B------:R-:W-:Y:S01]  /*31f0*/  @!PT LDS RZ, [RZ] ;  /* 0x00000000fffff984 */ /* 0x000fe20000000800 */
[----:B------:R-:W-:Y:S01]  /*3200*/  @!PT LDS RZ, [RZ] ;  /* 0x00000000fffff984 */ /* 0x000fe20000000800 */
[----:B------:R2:W-:Y:S06]  /*3210*/  MEMBAR.ALL.CTA ;  /* 0x0000000000007992 */ /* 0x0005ec0000008000 */
[----:B--2---:R-:W2:Y:S01]  /*3220*/  FENCE.VIEW.ASYNC.S ;  /* 0x00000000000073c6 */ /* 0x004ea20000000000 */
[----:B------:R-:W-:Y:S01]  /*3230*/  SEL R11, R11, RZ, P1 ;  /* 0x000000ff0b0b7207 */ /* 0x000fe20000800000 */
[----:B--2---:R2:W-:Y:S01]  /*3240*/  SYNCS.ARRIVE.TRANS64.RED.A1T0 RZ, [R2+URZ], RZ ;  /* 0x000000ff02ff79a7 */ /* 0x0045e200081004ff */
[----:B-1----:R-:W-:-:S02]  /*3250*/  LOP3.LUT P3, RZ, R6, 0x1, RZ, 0xc0, !PT ;  /* 0x0000000106ff7812 */ /* 0x002fc4000786c0ff */
[----:B------:R-:W-:-:S04]  /*3260*/  SEL R5, RZ, 0x1, P1 ;  /* 0x00000001ff057807 */ /* 0x000fc80000800000 */
[----:B------:R-:W-:Y:S02]  /*3270*/  LOP3.LUT R10, R10, R5, RZ, 0x3c, !PT ;  /* 0x000000050a0a7212 */ /* 0x000fe400078e3cff */
[----:B--2---:R-:W-:-:S04]  /*3280*/  SEL R2, RZ, 0x1, P0 ;  /* 0x00000001ff027807 */ /* 0x004fc80000000000 */
[----:B------:R-:W-:Y:S01]  /*3290*/  LOP3.LUT R9, R9, R2, RZ, 0x3c, !PT ;  /* 0x0000000209097212 */ /* 0x000fe200078e3cff */
[----:B------:R-:W-:Y:S06]  /*32a0*/  @P3 BRA `(.L_x_60) ;  /* 0xfffffffc002c3947 */ /* 0x000fec000383ffff */
[----:B------:R-:W-:Y:S01]  /*32b0*/  ULEA UR4, UR5, UR6, 0x3 ;  /* 0x0000000605047291 */ /* 0x000fe2000f8e18ff */
[----:B------:R-:W-:-:S08]  /*32c0*/  SHF.L.U32 R3, R12, 0x1f, RZ ;  /* 0x0000001f0c037819 */ /* 0x000fd000000006ff */
[----:B------:R-:W1:Y:S02]  /*32d0*/  SYNCS.PHASECHK.TRANS64 P0, [UR4+0x100], R3 ;  /* 0x00010003ff0075a7 */ /* 0x000e640008001004 */
[----:B-1----:R-:W-:Y:S05]  /*32e0*/  @P0 BRA `(.L_x_61) ;  /* 0x0000000000080947 */ /* 0x002fea0003800000 */
[----:B------:R-:W1:Y:S02]  /*32f0*/  SYNCS.PHASECHK.TRANS64.TRYWAIT P0, [UR4+0x100], R3 ;  /* 0x00010003ff0075a7 */ /* 0x000e640008001104 */
[----:B-1----:R-:W-:Y:S05]  /*3300*/  @!P0 BRA `(.L_x_62) ;  /* 0x0000006000708947 */ /* 0x002fea0003800000 */
.L_x_61:
[----:B------:R-:W-:-:S04]  /*3310*/  UIADD3 UR7, UPT, UPT, UR5, 0x1, URZ ;  /* 0x0000000105077890 */ /* 0x000fc8000fffe0ff */
[----:B------:R-:W-:-:S04]  /*3320*/  UISETP.NE.AND UP0, UPT, UR7, 0x2, UPT ;  /* 0x000000020700788c */ /* 0x000fc8000bf05270 */
[----:B------:R-:W-:Y:S02]  /*3330*/  USEL UR8, URZ, 0x1, UP0 ;  /* 0x00000001ff087887 */ /* 0x000fe40008000000 */
[----:B------:R-:W-:-:S04]  /*3340*/  USEL UR7, UR7, URZ, UP0 ;  /* 0x000000ff07077287 */ /* 0x000fc80008000000 */
[----:B------:R-:W-:Y:S01]  /*3350*/  ULEA UR7, UR7, UR6, 0x3 ;  /* 0x0000000607077291 */ /* 0x000fe2000f8e18ff */
[----:B-1----:R-:W-:-:S04]  /*3360*/  LOP3.LUT R3, R12, UR8, RZ, 0x3c, !PT ;  /* 0x000000080c037c12 */ /* 0x002fc8000f8e3cff */
[----:B------:R-:W-:-:S04]  /*3370*/  SHF.L.U32 R0, R3, 0x1f, RZ ;  /* 0x0000001f03007819 */ /* 0x000fc800000006ff */
[----:B------:R-:W1:Y:S02]  /*3380*/  SYNCS.PHASECHK.TRANS64 P0, [UR7+0x100], R0 ;  /* 0x00010000ff0075a7 */ /* 0x000e640008001007 */
[----:B-1----:R-:W-:Y:S05]  /*3390*/  @P0 EXIT ;  /* 0x000000000000094d */ /* 0x002fea0003800000 */
[----:B------:R-:W-:Y:S02]  /*33a0*/  SHF.L.U32 R3, R3, 0x1f, RZ ;  /* 0x0000001f03037819 */ /* 0x000fe400000006ff */
[----:B------:R-:W-:-:S07]  /*33b0*/  MOV R0, UR7 ;  /* 0x0000000700007c02 */ /* 0x000fce0008000f00 */
.L_x_63:
[----:B-1----:R1:W2:Y:S02]  /*33c0*/  SYNCS.PHASECHK.TRANS64.TRYWAIT P0, [R0+URZ+0x100], R3 ;  /* 0x00010003000075a7 */ /* 0x0022a400080011ff */
[----:B--2---:R-:W-:Y:S05]  /*33d0*/  @!P0 NANOSLEEP.SYNCS 0x989680 ;  /* 0x009896800000895d */ /* 0x004fea0003900000 */
[----:B------:R-:W2:Y:S02]  /*33e0*/  @!P0 SYNCS.PHASECHK.TRANS64 P0, [R0+URZ+0x100], R3 ;  /* 0x00010003000085a7 */ /* 0x000ea400080010ff */
[----:B--2---:R-:W-:Y:S05]  /*33f0*/  @P0 EXIT ;  /* 0x000000000000094d */ /* 0x004fea0003800000 */
[----:B------:R-:W-:Y:S05]  /*3400*/  BRA `(.L_x_63) ;  /* 0xfffffffc00ec7947 */ /* 0x000fea000383ffff */
.L_x_56:
[----:B------:R-:W-:Y:S05]  /*3410*/  BRA.U UP4, `(.L_x_64) ;  /* 0x0000000d04847547 */ /* 0x000fea000b800000 */
[----:B------:R-:W-:Y:S01]  /*3420*/  UMOV UR4, 0x40 ;  /* 0x0000004000047882 */ /* 0x000fe20000000000 */
[----:B------:R-:W-:Y:S01]  /*3430*/  NOP ;  /* 0x0000000000007918 */ /* 0x000fe20000000000 */
[----:B------:R-:W-:Y:S01]  /*3440*/  ULEA UR5, UR45, UR4, 0x18 ;  /* 0x000000042d057291 */ /* 0x000fe2000f8ec0ff */
[----:B------:R-:W-:Y:S02]  /*3450*/  UMOV UR6, 0x400 ;  /* 0x0000040000067882 */ /* 0x000fe40000000000 */
[----:B------:R-:W-:-:S06]  /*3460*/  ULEA UR6, UR45, UR6, 0x18 ;  /* 0x000000062d067291 */ /* 0x000fcc000f8ec0ff */
[----:B------:R-:W1:Y:S02]  /*3470*/  LDS.U8 R0, [UR5+0x1c] ;  /* 0x00001c05ff007984 */ /* 0x000e640008000000 */
[----:B-1----:R-:W-:-:S13]  /*3480*/  ISETP.NE.AND P0, PT, R0, RZ, PT ;  /* 0x000000ff0000720c */ /* 0x002fda0003f05270 */
[----:B------:R-:W-:Y:S05]  /*3490*/  @P0 BRA `(.L_x_65) ;  /* 0x0000000000580947 */ /* 0x000fea0003800000 */
[----:B------:R-:W-:-:S13]  /*34a0*/  ELECT P0, URZ, PT ;  /* 0x0000000000ff782f */ /* 0x000fda0003800000 */
[----:B------:R-:W-:Y:S05]  /*34b0*/  @!P0 BRA `(.L_x_66) ;  /* 0x0000000000608947 */ /* 0x000fea0003800000 */
[----:B------:R-:W-:Y:S01]  /*34c0*/  UMOV UR4, 0x10 ;  /* 0x0000001000047882 */ /* 0x000fe20000000000 */
[----:B------:R-:W-:Y:S01]  /*34d0*/  HFMA2 R0, -RZ, RZ, 0, 5.9604644775390625e-08 ;  /* 0x00000001ff007431 */ /* 0x000fe200000001ff */
[----:B------:R-:W-:-:S03]  /*34e0*/  MOV R3, 0xffff ;  /* 0x0000ffff00037802 */ /* 0x000fc60000000f00 */
[----:B------:R-:W-:Y:S04]  /*34f0*/  DEPBAR.LE SB1, 0x36 ;  /* 0x00009d800000791a */ /* 0x000fe80000000000 */
[----:B------:R-:W1:Y:S02]  /*3500*/  UTCATOMSWS.FIND_AND_SET.ALIGN UP0, UR4, UR4 ;  /* 0x00000004000475e3 */ /* 0x000e640008000800 */
[----:B-1----:R-:W-:Y:S01]  /*3510*/  MOV R4, UR4 ;  /* 0x0000000400047c02 */ /* 0x002fe20008000f00 */
[----:B------:R-:W-:Y:S06]  /*3520*/  BRA.U UP0, `(.L_x_67) ;  /* 0x0000000100187547 */ /* 0x000fec000b800000 */
.L_x_68:
[----:B------:R-:W-:Y:S05]  /*3530*/  NANOSLEEP 0x64 ;  /* 0x000000640000795d */ /* 0x000fea0003800000 */
[----:B------:R-:W-:-:S05]  /*3540*/  UMOV UR4, 0x10 ;  /* 0x0000001000047882 */ /* 0x000fca0000000000 */
[----:B------:R-:W-:Y:S04]  /*3550*/  DEPBAR.LE SB1, 0x36 ;  /* 0x00009d800000791a */ /* 0x000fe80000000000 */
[----:B------:R-:W1:Y:S02]  /*3560*/  UTCATOMSWS.FIND_AND_SET.ALIGN UP0, UR4, UR4 ;  /* 0x00000004000475e3 */ /* 0x000e640008000800 */
[----:B-1----:R-:W-:Y:S01]  /*3570*/  MOV R4, UR4 ;  /* 0x0000000400047c02 */ /* 0x002fe20008000f00 */
[----:B------:R-:W-:Y:S05]  /*3580*/  BRA.U !UP0, `(.L_x_68) ;  /* 0xfffffffd08e87547 */ /* 0x000fea000b83ffff */
.L_x_67:
[-C--:B------:R-:W-:Y:S02]  /*3590*/  SHF.L.U32 R3, R3, R4.reuse, RZ ;  /* 0x0000000403037219 */ /* 0x080fe400000006ff */
[----:B------:R-:W-:Y:S01]  /*35a0*/  SHF.L.U32 R0, R0, R4, RZ ;  /* 0x0000000400007219 */ /* 0x000fe200000006ff */
[----:B------:R-:W-:Y:S02]  /*35b0*/  IMAD.SHL.U32 R4, R4, 0x20, RZ ;  /* 0x0000002004047824 */ /* 0x000fe400078e00ff */
[----:B------:R1:W-:Y:S04]  /*35c0*/  ATOMS.OR RZ, [UR5+0x14], R3 ;  /* 0x00001403ffff798c */ /* 0x0003e8000b000005 */
[----:B------:R1:W-:Y:S04]  /*35d0*/  ATOMS.OR RZ, [UR5+0x18], R0 ;  /* 0x00001800ffff798c */ /* 0x0003e8000b000005 */
[----:B------:R1:W-:Y:S01]  /*35e0*/  STS [UR6+0x1a0], R4 ;  /* 0x0001a004ff007988 */ /* 0x0003e20008000806 */
[----:B------:R-:W-:Y:S05]  /*35f0*/  BRA `(.L_x_66) ;  /* 0x0000000000107947 */ /* 0x000fea0003800000 */
.L_x_65:
[----:B------:R-:W-:Y:S02]  /*3600*/  MOV R0, 0xffffffff ;  /* 0xffffffff00007802 */ /* 0x000fe40000000f00 */
[----:B------:R-:W-:-:S03]  /*3610*/  MOV R4, 0x3640 ;  /* 0x0000364000047802 */ /* 0x000fc60000000f00 */
[----:B------:R1:W-:Y:S04]  /*3620*/  STS [UR6+0x1a0], R0 ;  /* 0x0001a000ff007988 */ /* 0x0003e80008000806 */
[----:B-1---5:R-:W-:Y:S05]  /*3630*/  CALL.REL.NOINC `($__internal_1_$__cuda_sm10x_tcgen05_guardrail_trap_phase_invalid_during_alloc) ;  /* 0x0000006400307944 */ /* 0x022fea0003c00000 */
.L_x_66:
[----:B------:R-:W-:Y:S05]  /*3640*/  WARPSYNC.ALL ;  /* 0x0000000000007948 */ /* 0x000fea0003800000 */
[----:B------:R-:W2:Y:S01]  /*3650*/  S2UR UR4, SR_CgaCtaId ;  /* 0x00000000000479c3 */ /* 0x000ea20000008800 */
[----:B------:R-:W-:Y:S01]  /*3660*/  UMOV UR17, 0x400 ;  /* 0x0000040000117882 */ /* 0x000fe20000000000 */
[----:B------:R-:W-:-:S06]  /*3670*/  NOP ;  /* 0x0000000000007918 */ /* 0x000fcc0000000000 */
[----:B------:R-:W-:Y:S06]  /*3680*/  BAR.ARV 0x6, 0xa0 ;  /* 0x0182800000007b1d */ /* 0x000fec0000002000 */
[----:B------:R-:W3:Y:S01]  /*3690*/  LDCU UR5, c[0x0][0x38c] ;  /* 0x00007180ff0577ac */ /* 0x000ee20008000800 */
[----:B------:R-:W-:Y:S01]  /*36a0*/  LOP3.LUT R2, R2, 0xffff, RZ, 0xc0, !PT ;  /* 0x0000ffff02027812 */ /* 0x000fe200078ec0ff */
[----:B------:R-:W-:Y:S01]  /*36b0*/  IMAD.MOV.U32 R11, RZ, RZ, 0x1 ;  /* 0x00000001ff0b7424 */ /* 0x000fe200078e00ff */
[----:B------:R-:W-:Y:S01]  /*36c0*/  CS2R R8, SRZ ;  /* 0x0000000000087805 */ /* 0x000fe2000001ff00 */
[----:B------:R-:W4:Y:S01]  /*36d0*/  LDCU UR8, c[0x0][0x38c] ;  /* 0x00007180ff0877ac */ /* 0x000f220008000800 */
[----:B------:R-:W-:Y:S01]  /*36e0*/  R2UR UR19, R2 ;  /* 0x00000000021372ca */ /* 0x000fe200000e0000 */
[----:B------:R-:W-:Y:S01]  /*36f0*/  IMAD.MOV.U32 R10, RZ, RZ, RZ ;  /* 0x000000ffff0a7224 */ /* 0x000fe200078e00ff */
[----:B------:R-:W-:Y:S01]  /*3700*/  UMOV UR23, URZ ;  /* 0x000000ff00177c82 */ /* 0x000fe20008000000 */
[----:B------:R-:W-:Y:S01]  /*3710*/  UMOV UR14, URZ ;  /* 0x000000ff000e7c82 */ /* 0x000fe20008000000 */
[----:B--2---:R-:W-:Y:S01]  /*3720*/  ULEA UR17, UR4, UR17, 0x18 ;  /* 0x0000001104117291 */ /* 0x004fe2000f8ec0ff */
[----:B------:R-:W-:Y:S01]  /*3730*/  UMOV UR26, 0x0 ;  /* 0x00000000001a7882 */ /* 0x000fe20000000000 */
[----:B------:R-:W-:-:S02]  /*3740*/  UMOV UR27, 0x82004a0 ;  /* 0x082004a0001b7882 */ /* 0x000fc40000000000 */
[----:B------:R-:W-:Y:S02]  /*3750*/  UIADD3 UR6, UPT, UPT, UR17, 0x8400, URZ ;  /* 0x0000840011067890 */ /* 0x000fe4000fffe0ff */
[----:B------:R-:W-:Y:S02]  /*3760*/  UIADD3 UR7, UPT, UPT, UR17, 0x20400, URZ ;  /* 0x0002040011077890 */ /* 0x000fe4000fffe0ff */
[----:B---3--:R-:W-:Y:S01]  /*3770*/  UIADD3 UR5, UPT, UPT, UR5, 0x3f, URZ ;  /* 0x0000003f05057890 */ /* 0x008fe2000fffe0ff */
[----:B-1----:R-:W1:Y:S01]  /*3780*/  LDS R0, [UR17+0x1a0] ;  /* 0x0001a011ff007984 */ /* 0x002e620008000800 */
[----:B------:R-:W-:Y:S02]  /*3790*/  USHF.R.U32.HI UR6, URZ, 0x4, UR6 ;  /* 0x00000004ff067899 */ /* 0x000fe40008011606 */
[----:B------:R-:W-:Y:S02]  /*37a0*/  USHF.R.S32.HI UR4, URZ, 0x1f, UR5 ;  /* 0x0000001fff047899 */ /* 0x000fe40008011405 */
[----:B------:R-:W-:-:S02]  /*37b0*/  ULOP3.LUT UR6, UR6, 0x3fff, URZ, 0xc0, !UPT ;  /* 0x00003fff06067892 */ /* 0x000fc4000f8ec0ff */
[----:B------:R-:W-:Y:S02]  /*37c0*/  ULEA.HI UR4, UR4, UR5, URZ, 0x6 ;  /* 0x0000000504047291 */ /* 0x000fe4000f8f30ff */
[----:B------:R-:W-:Y:S02]  /*37d0*/  USHF.R.U32.HI UR5, URZ, 0x4, UR7 ;  /* 0x00000004ff057899 */ /* 0x000fe40008011607 */
[----:B------:R-:W-:Y:S02]  /*37e0*/  USHF.R.S32.HI UR28, URZ, 0x6, UR4 ;  /* 0x00000006ff1c7899 */ /* 0x000fe40008011404 */
[----:B------:R-:W-:Y:S02]  /*37f0*/  ULOP3.LUT UR5, UR5, 0x3fff, URZ, 0xc0, !UPT ;  /* 0x00003fff05057892 */ /* 0x000fe4000f8ec0ff */
[----:B------:R-:W-:Y:S02]  /*3800*/  UISETP.LT.AND UP0, UPT, UR28, 0x1, UPT ;  /* 0x000000011c00788c */ /* 0x000fe4000bf01270 */
[----:B------:R-:W-:-:S02]  /*3810*/  ULOP3.LUT UR20, UR6, 0x10000, URZ, 0xfc, !UPT ;  /* 0x0001000006147892 */ /* 0x000fc4000f8efcff */
[----:B------:R-:W-:Y:S02]  /*3820*/  USEL UR29, UR28, 0x1, !UP0 ;  /* 0x000000011c1d7887 */ /* 0x000fe4000c000000 */
[----:B------:R-:W-:Y:S02]  /*3830*/  ULOP3.LUT UR21, UR5, 0x10000, URZ, 0xfc, !UPT ;  /* 0x0001000005157892 */ /* 0x000fe4000f8efcff */
[----:B------:R-:W-:Y:S02]  /*3840*/  UIADD3 UR29, UPT, UPT, -UR29, URZ, URZ ;  /* 0x000000ff1d1d7290 */ /* 0x000fe4000fffe1ff */
[----:B----4-:R-:W-:Y:S01]  /*3850*/  UISETP.GE.AND UP4, UPT, UR8, 0x1, UPT ;  /* 0x000000010800788c */ /* 0x010fe2000bf86270 */
[----:B------:R-:W-:Y:S01]  /*3860*/  UMOV UR24, 0x0 ;  /* 0x0000000000187882 */ /* 0x000fe20000000000 */
[----:B------:R-:W-:Y:S01]  /*3870*/  UMOV UR25, 0x82004a0 ;  /* 0x082004a000197882 */ /* 0x000fe20000000000 */
[----:B-1----:R-:W-:-:S15]  /*3880*/  R2UR UR30, R0 ;  /* 0x00000000001e72ca */ /* 0x002fde00000e0000 */
.L_x_75:
[----:B------:R-:W-:Y:S02]  /*3890*/  LEA R0, R10, UR17, 0x3 ;  /* 0x000000110a007c11 */ /* 0x000fe4000f8e18ff */
[----:B------:R-:W-:Y:S02]  /*38a0*/  SHF.L.U32 R5, R9, 0x1f, RZ ;  /* 0x0000001f09057819 */ /* 0x000fe400000006ff */
[----:B------:R-:W-:Y:S01]  /*38b0*/  PLOP3.LUT P0, PT, PT, PT, UP4, 0x80, 0x8 ;  /* 0x000000000008781c */ /* 0x000fe20003f0f048 */
[----:B------:R-:W-:Y:S01]  /*38c0*/  VIADD R3, R0, 0x100 ;  /* 0x0000010000037836 */ /* 0x000fe20000000000 */
[----:B-1----:R-:W1:Y:S02]  /*38d0*/  SYNCS.PHASECHK.TRANS64.TRYWAIT P1, [R0+URZ+0xf0], R5 ;  /* 0x0000f005000075a7 */ /* 0x002e6400080211ff */
[----:B-1-3--:R-:W-:Y:S09]  /*38e0*/  @!P1 BRA `(.L_x_69) ;  /* 0x0000005c00109947 */ /* 0x00aff20003800000 */
.L_x_152:
[----:B------:R-:W-:Y:S01]  /*38f0*/  LEA R4, R10, UR17, 0x4 ;  /* 0x000000110a047c11 */ /* 0x000fe2000f8e20ff */
[----:B------:R-:W-:Y:S01]  /*3900*/  @UP4 ULEA UR4, UR14, UR17, 0x3 ;  /* 0x000000110e044291 */ /* 0x000fe2000f8e18ff */
[----:B------:R-:W-:Y:S01]  /*3910*/  PLOP3.LUT P2, PT, PT, PT, PT, 0x80, 0x8 ;  /* 0x000000000008781c */ /* 0x000fe20003f4f070 */
[----:B------:R-:W-:Y:S01]  /*3920*/  ULEA UR22, UR23, UR17, 0x3 ;  /* 0x0000001117167291 */ /* 0x000fe2000f8e18ff */
[----:B------:R-:W-:Y:S01]  /*3930*/  PRMT R3, RZ, 0x654, R3 ;  /* 0x00000654ff037816 */ /* 0x000fe20000000003 */
[----:B------:R-:W-:Y:S01]  /*3940*/  ULEA UR18, UR23, UR30, 0x7 ;  /* 0x0000001e17127291 */ /* 0x000fe2000f8e38ff */
[----:B-1----:R-:W1:Y:S01]  /*3950*/  LDS.128 R4, [R4+0x180] ;  /* 0x0001800004047984 */ /* 0x002e620000000c00 */
[----:B------:R-:W-:Y:S02]  /*3960*/  @P0 SHF.L.U32 R2, R8, 0x1f, RZ ;  /* 0x0000001f08020819 */ /* 0x000fe400000006ff */
[----:B------:R-:W-:Y:S01]  /*3970*/  SHF.L.U32 R0, R11, 0x1f, RZ ;  /* 0x0000001f0b007819 */ /* 0x000fe200000006ff */
[----:B------:R-:W-:Y:S01]  /*3980*/  @!PT LDS RZ, [RZ] ;  /* 0x00000000fffff984 */ /* 0x000fe20000000800 */
[----:B------:R-:W-:Y:S01]  /*3990*/  @!PT LDS RZ, [RZ] ;  /* 0x00000000fffff984 */ /* 0x000fe20000000800 */
[----:B------:R-:W-:Y:S01]  /*39a0*/  @!PT LDS RZ, [RZ] ;  /* 0x00000000fffff984 */ /* 0x000fe20000000800 */
[----:B------:R-:W-:Y:S01]  /*39b0*/  @!PT LDS RZ, [RZ] ;  /* 0x00000000fffff984 */ /* 0x000fe20000000800 */
[----:B------:R2:W-:Y:S06]  /*39c0*/  MEMBAR.ALL.CTA ;  /* 0x0000000000007992 */ /* 0x0005ec0000008000 */
[----:B--2---:R-:W2:Y:S02]  /*39d0*/  FENCE.VIEW.ASYNC.S ;  /* 0x00000000000073c6 */ /* 0x004ea40000000000 */
[----:B--2---:R2:W-:Y:S01]  /*39e0*/  SYNCS.ARRIVE.TRANS64.RED.A1T0 RZ, [R3+URZ], RZ ;  /* 0x000000ff03ff79a7 */ /* 0x0045e200081004ff */
[----:B------:R2:W3:Y:S01]  /*39f0*/  @P0 SYNCS.PHASECHK.TRANS64.TRYWAIT P2, [UR4], R2 ;  /* 0x00000002ff0005a7 */ /* 0x0004e20008041104 */
[----:B-1----:R-:W-:Y:S01]  /*3a00*/  LOP3.LUT P1, RZ, R6, 0x1, RZ, 0xc0, !PT ;  /* 0x0000000106ff7812 */ /* 0x002fe2000782c0ff */
[----:B------:R-:W1:Y:S02]  /*3a10*/  SYNCS.PHASECHK.TRANS64.TRYWAIT P0, [UR22+0x130], R0 ;  /* 0x00013000ff0075a7 */ /* 0x000e640008001116 */
[----:B-123--:R-:W-:Y:S10]  /*3a20*/  @!P0 BRA `(.L_x_70) ;  /* 0x0000005800d48947 */ /* 0x00eff40003800000 */
.L_x_154:
[----:B------:R-:W-:Y:S01]  /*3a30*/  IADD3 R10, PT, PT, R10, 0x1, RZ ;  /* 0x000000010a0a7810 */ /* 0x000fe20007ffe0ff */
[----:B------:R-:W-:Y:S06]  /*3a40*/  BRA.U !UP4, `(.L_x_71) ;  /* 0x000000010c987547 */ /* 0x000fec000b800000 */
[----:B------:R-:W-:Y:S01]  /*3a50*/  UPLOP3.LUT UP2, UPT, UPT, UPT, UPT, 0x40, 0x4 ;  /* 0x000000000004789c */ /* 0x000fe20003f4e870 */
[----:B------:R-:W-:Y:S01]  /*3a60*/  UMOV UR16, UR29 ;  /* 0x0000001d00107c82 */ /* 0x000fe20008000000 */
[----:B------:R-:W-:Y:S01]  /*3a70*/  UMOV UR15, UR28 ;  /* 0x0000001c000f7c82 */ /* 0x000fe20008000000 */
[----:B------:R-:W-:-:S08]  /*3a80*/  UMOV UR6, UR14 ;  /* 0x0000000e00067c82 */ /* 0x000fd00008000000 */
.L_x_74:
[----:B------:R-:W-:Y:S02]  /*3a90*/  UIADD3 UR16, UPT, UPT, UR16, 0x1, URZ ;  /* 0x0000000110107890 */ /* 0x000fe4000fffe0ff */
[----:B--2---:R-:W-:Y:S02]  /*3aa0*/  ULEA UR5, UR6, UR17, 0x3 ;  /* 0x0000001106057291 */ /* 0x004fe4000f8e18ff */
[----:B------:R-:W-:Y:S01]  /*3ab0*/  UISETP.NE.AND UP3, UPT, UR16, URZ, UPT ;  /* 0x000000ff1000728c */ /* 0x000fe2000bf65270 */
[----:B---3--:R-:W-:Y:S10]  /*3ac0*/  @P2 BRA `(.L_x_72) ;  /* 0x00000000000c2947 */ /* 0x008ff40003800000 */
[----:B-1----:R-:W-:Y:S04]  /*3ad0*/  SHF.L.U32 R3, R8, 0x1f, RZ ;  /* 0x0000001f08037819 */ /* 0x002fe800000006ff */
[----:B------:R-:W1:Y:S02]  /*3ae0*/  SYNCS.PHASECHK.TRANS64.TRYWAIT P0, [UR5], R3 ;  /* 0x00000003ff0075a7 */ /* 0x000e640008001105 */
[----:B-1----:R-:W-:Y:S05]  /*3af0*/  @!P0 BRA `(.L_x_73) ;  /* 0x0000005800b88947 */ /* 0x002fea0003800000 */
.L_x_72:
[----:B------:R-:W-:Y:S01]  /*3b00*/  UISETP.NE.AND UP0, UPT, UR15, 0x1, UPT ;  /* 0x000000010f00788c */ /* 0x000fe2000bf05270 */
[----:B------:R-:W-:Y:S01]  /*3b10*/  PLOP3.LUT P2, PT, PT, PT, PT, 0x80, 0x8 ;  /* 0x000000000008781c */ /* 0x000fe20003f4f070 */
[----:B------:R-:W-:Y:S02]  /*3b20*/  UIADD3 UR4, UPT, UPT, UR6, 0x1, URZ ;  /* 0x0000000106047890 */ /* 0x000fe4000fffe0ff */
[----:B------:R-:W-:Y:S02]  /*3b30*/  ULEA UR12, UR6, UR21, 0x9 ;  /* 0x00000015060c7291 */ /* 0x000fe4000f8e48ff */
[----:B------:R-:W-:Y:S01]  /*3b40*/  UISETP.NE.AND UP1, UPT, UR4, 0xc, UPT ;  /* 0x0000000c0400788c */ /* 0x000fe2000bf25270 */
[----:B------:R-:W-:Y:S01]  /*3b50*/  PLOP3.LUT P0, PT, PT, PT, UP0, 0x80, 0x8 ;  /* 0x000000000008781c */ /* 0x000fe20003f0f008 */
[----:B------:R-:W-:Y:S02]  /*3b60*/  UIADD3 UR10, UPT, UPT, UR12, 0x2, URZ ;  /* 0x000000020c0a7890 */ /* 0x000fe4000fffe0ff */
[----:B------:R-:W-:Y:S02]  /*3b70*/  USEL UR7, URZ, 0x1, UP1 ;  /* 0x00000001ff077887 */ /* 0x000fe40008800000 */
[----:B------:R-:W-:Y:S02]  /*3b80*/  USEL UR14, UR4, URZ, UP1 ;  /* 0x000000ff040e7287 */ /* 0x000fe40008800000 */
[----:B------:R-:W-:Y:S02]  /*3b90*/  UIADD3 UR15, UPT, UPT, UR15, -0x1, URZ ;  /* 0xffffffff0f0f7890 */ /* 0x000fe4000fffe0ff */
[----:B------:R-:W-:Y:S01]  /*3ba0*/  @UP0 ULEA UR4, UR14, UR17, 0x3 ;  /* 0x000000110e040291 */ /* 0x000fe2000f8e18ff */
[----:B------:R-:W-:Y:S01]  /*3bb0*/  LOP3.LUT R8, R8, UR7, RZ, 0x3c, !PT ;  /* 0x0000000708087c12 */ /* 0x000fe2000f8e3cff */
[----:B------:R-:W-:Y:S01]  /*3bc0*/  UIADD3 UR7, UPT, UPT, UR5, 0x60, URZ ;  /* 0x0000006005077890 */ /* 0x000fe2000fffe0ff */
[----:B------:R-:W-:Y:S02]  /*3bd0*/  UMOV UR13, 0x80004020 ;  /* 0x80004020000d7882 */ /* 0x000fe40000000000 */
[----:B-1----:R-:W-:Y:S01]  /*3be0*/  @P0 SHF.L.U32 R0, R8, 0x1f, RZ ;  /* 0x0000001f08000819 */ /* 0x002fe200000006ff */
[----:B------:R-:W-:Y:S01]  /*3bf0*/  UMOV UR5, 0x80004020 ;  /* 0x8000402000057882 */ /* 0x000fe20000000000 */
[----:B------:R-:W-:Y:S01]  /*3c00*/  UMOV UR11, 0x80004020 ;  /* 0x80004020000b7882 */ /* 0x000fe20000000000 */
[----:B------:R-:W-:Y:S01]  /*3c10*/  UMOV UR9, 0x80004020 ;  /* 0x8000402000097882 */ /* 0x000fe20000000000 */
[----:B------:R2:W3:Y:S01]  /*3c20*/  @P0 SYNCS.PHASECHK.TRANS64.TRYWAIT P2, [UR4], R0 ;  /* 0x00000000ff0005a7 */ /* 0x0004e20008041104 */
[----:B------:R-:W-:Y:S03]  /*3c30*/  ULEA UR4, UR6, UR20, 0x9 ;  /* 0x0000001406047291 */ /* 0x000fe6000f8e48ff */
[----:B------:R-:W-:Y:S01]  /*3c40*/  UMOV UR6, UR14 ;  /* 0x0000000e00067c82 */ /* 0x000fe20008000000 */
[----:B------:R-:W-:Y:S05]  /*3c50*/  UIADD3 UR8, UPT, UPT, UR4, 0x2, URZ ;  /* 0x0000000204087890 */ /* 0x000fea000fffe0ff */
[----:B------:R2:W-:Y:S01]  /*3c60*/  UTCIMMA gdesc[UR4], gdesc[UR12], tmem[UR18], tmem[UR26], idesc[UR27], UP2 ;  /* 0x00ff1a0c040075ea */ /* 0x0005e20009000112 */
[----:B------:R-:W-:Y:S03]  /*3c70*/  UPLOP3.LUT UP2, UPT, UPT, UPT, UPT, 0x80, 0x8 ;  /* 0x000000000008789c */ /* 0x000fe60003f4f070 */
[----:B------:R2:W-:Y:S01]  /*3c80*/  UTCIMMA gdesc[UR8], gdesc[UR10], tmem[UR18], tmem[UR24], idesc[UR25], UPT ;  /* 0x00ff180a080075ea */ /* 0x0005e2000b800112 */
[----:B------:R2:W-:Y:S01]  /*3c90*/  UTCBAR.MULTICAST [UR7], URZ, UR19 ;  /* 0x000000ff070073e9 */ /* 0x0005e20008000813 */
[----:B------:R-:W-:Y:S06]  /*3ca0*/  BRA.U UP3, `(.L_x_74) ;  /* 0xfffffffd03787547 */ /* 0x000fec000b83ffff */
.L_x_71:
[----:B--2---:R-:W-:Y:S01]  /*3cb0*/  UIADD3 UR4, UPT, UPT, UR23, 0x1, URZ ;  /* 0x0000000117047890 */ /* 0x004fe2000fffe0ff */
[C---:B------:R-:W-:Y:S01]  /*3cc0*/  ISETP.NE.AND P0, PT, R10.reuse, 0x2, PT ;  /* 0x000000020a00780c */ /* 0x040fe20003f05270 */
[----:B------:R-:W-:Y:S02]  /*3cd0*/  UIADD3 UR5, UPT, UPT, UR22, 0x110, URZ ;  /* 0x0000011016057890 */ /* 0x000fe4000fffe0ff */
[----:B------:R-:W-:Y:S01]  /*3ce0*/  UISETP.NE.AND UP0, UPT, UR4, 0x4, UPT ;  /* 0x000000040400788c */ /* 0x000fe2000bf05270 */
[----:B-1----:R-:W-:Y:S02]  /*3cf0*/  SEL R0, RZ, 0x1, P0 ;  /* 0x00000001ff007807 */ /* 0x002fe40000000000 */
[----:B------:R-:W-:Y:S01]  /*3d00*/  SEL R10, R10, RZ, P0 ;  /* 0x000000ff0a0a7207 */ /* 0x000fe20000000000 */
[----:B------:R-:W-:Y:S01]  /*3d10*/  USEL UR6, URZ, 0x1, UP0 ;  /* 0x00000001ff067887 */ /* 0x000fe20008000000 */
[----:B------:R-:W-:Y:S01]  /*3d20*/  LOP3.LUT R9, R9, R0, RZ, 0x3c, !PT ;  /* 0x0000000009097212 */ /* 0x000fe200078e3cff */
[----:B------:R-:W-:Y:S01]  /*3d30*/  USEL UR23, UR4, URZ, UP0 ;  /* 0x000000ff04177287 */ /* 0x000fe20008000000 */
[----:B------:R1:W-:Y:S03]  /*3d40*/  UTCBAR [UR5], URZ ;  /* 0x000000ff050073e9 */ /* 0x0003e600080000ff */
[----:B------:R-:W-:Y:S01]  /*3d50*/  LOP3.LUT R11, R11, UR6, RZ, 0x3c, !PT ;  /* 0x000000060b0b7c12 */ /* 0x000fe2000f8e3cff */
[----:B------:R-:W-:Y:S07]  /*3d60*/  @P1 BRA `(.L_x_75) ;  /* 0xfffffff800c81947 */ /* 0x000fee000383ffff */
[----:B------:R-:W2:Y:S01]  /*3d70*/  S2UR UR8, SR_CgaCtaId ;  /* 0x00000000000879c3 */ /* 0x000ea20000008800 */
[----:B------:R-:W-:Y:S01]  /*3d80*/  ELECT P0, URZ, PT ;  /* 0x0000000000ff782f */ /* 0x000fe20003800000 */
[----:B------:R-:W-:Y:S01]  /*3d90*/  IMAD.MOV.U32 R0, RZ, RZ, 0x1 ;  /* 0x00000001ff007424 */ /* 0x000fe200078e00ff */
[----:B------:R-:W-:Y:S01]  /*3da0*/  UIADD3 UR17, UPT, UPT, UR17, 0x130, URZ ;  /* 0x0000013011117890 */ /* 0x000fe2000fffe0ff */
[----:B------:R-:W-:Y:S01]  /*3db0*/  SHF.L.U32 R3, R11, 0x1f, RZ ;  /* 0x0000001f0b037819 */ /* 0x000fe200000006ff */
[----:B------:R-:W-:-:S03]  /*3dc0*/  UMOV UR4, 0x40 ;  /* 0x0000004000047882 */ /* 0x000fc60000000000 */
[----:B------:R-:W-:Y:S01]  /*3dd0*/  UVIRTCOUNT.DEALLOC.SMPOOL 0x80 ;  /* 0x000000800000784c */ /* 0x000fe20000000000 */
[----:B--2---:R-:W-:Y:S02]  /*3de0*/  ULEA UR8, UR8, UR4, 0x18 ;  /* 0x0000000408087291 */ /* 0x004fe4000f8ec0ff */
[----:B------:R-:W-:-:S07]  /*3df0*/  ULEA UR4, UR23, UR17, 0x3 ;  /* 0x0000001117047291 */ /* 0x000fce000f8e18ff */
[----:B------:R2:W-:Y:S02]  /*3e00*/  @P0 STS.U8 [UR8+0x1c], R0 ;  /* 0x00001c00ff000988 */ /* 0x0005e40008000008 */
[----:B------:R-:W4:Y:S02]  /*3e10*/  SYNCS.PHASECHK.TRANS64.TRYWAIT P0, [UR4], R3 ;  /* 0x00000003ff0075a7 */ /* 0x000f240008001104 */
[----:B--2-4-:R-:W-:Y:S05]  /*3e20*/  @!P0 BRA `(.L_x_76) ;  /* 0x0000005800048947 */ /* 0x014fea0003800000 */
.L_x_157:
[----:B------:R-:W-:-:S04]  /*3e30*/  UIADD3 UR4, UPT, UPT, UR23, 0x1, URZ ;  /* 0x0000000117047890 */ /* 0x000fc8000fffe0ff */
[----:B------:R-:W-:-:S04]  /*3e40*/  UISETP.NE.AND UP0, UPT, UR4, 0x4, UPT ;  /* 0x000000040400788c */ /* 0x000fc8000bf05270 */
[----:B------:R-:W-:Y:S02]  /*3e50*/  USEL UR6, URZ, 0x1, UP0 ;  /* 0x00000001ff067887 */ /* 0x000fe40008000000 */
[----:B------:R-:W-:-:S04]  /*3e60*/  USEL UR4, UR4, URZ, UP0 ;  /* 0x000000ff04047287 */ /* 0x000fc80008000000 */
[----:B-1----:R-:W-:Y:S01]  /*3e70*/  ULEA UR5, UR4, UR17, 0x3 ;  /* 0x0000001104057291 */ /* 0x002fe2000f8e18ff */
[----:B------:R-:W-:-:S04]  /*3e80*/  LOP3.LUT R2, R11, UR6, RZ, 0x3c, !PT ;  /* 0x000000060b027c12 */ /* 0x000fc8000f8e3cff */
[----:B--2---:R-:W-:-:S04]  /*3e90*/  SHF.L.U32 R3, R2, 0x1f, RZ ;  /* 0x0000001f02037819 */ /* 0x004fc800000006ff */
[----:B------:R-:W1:Y:S02]  /*3ea0*/  SYNCS.PHASECHK.TRANS64.TRYWAIT P0, [UR5], R3 ;  /* 0x00000003ff0075a7 */ /* 0x000e640008001105 */
[----:B-1----:R-:W-:Y:S05]  /*3eb0*/  @!P0 BRA `(.L_x_77) ;  /* 0x0000005400f88947 */ /* 0x002fea0003800000 */
.L_x_159:
        /* <DEDUP_REMOVED lines=9> */
.L_x_161:
[----:B------:R-:W-:-:S04]  /*3f50*/  UIADD3 UR4, UPT, UPT, UR4, 0x1, URZ ;  /* 0x0000000104047890 */ /* 0x000fc8000fffe0ff */
[----:B------:R-:W-:-:S04]  /*3f60*/  UISETP.NE.AND UP0, UPT, UR4, 0x4, UPT ;  /* 0x000000040400788c */ /* 0x000fc8000bf05270 */
[----:B------:R-:W-:Y:S02]  /*3f70*/  USEL UR5, URZ, 0x1, UP0 ;  /* 0x00000001ff057887 */ /* 0x000fe40008000000 */
[----:B------:R-:W-:-:S04]  /*3f80*/  USEL UR4, UR4, URZ, UP0 ;  /* 0x000000ff04047287 */ /* 0x000fc80008000000 */
[----:B------:R-:W-:Y:S01]  /*3f90*/  ULEA UR4, UR4, UR17, 0x3 ;  /* 0x0000001104047291 */ /* 0x000fe2000f8e18ff */
[----:B-1----:R-:W-:-:S04]  /*3fa0*/  LOP3.LUT R3, R2, UR5, RZ, 0x3c, !PT ;  /* 0x0000000502037c12 */ /* 0x002fc8000f8e3cff */
[----:B------:R-:W-:-:S04]  /*3fb0*/  SHF.L.U32 R3, R3, 0x1f, RZ ;  /* 0x0000001f03037819 */ /* 0x000fc800000006ff */
[----:B------:R-:W1:Y:S02]  /*3fc0*/  SYNCS.PHASECHK.TRANS64.TRYWAIT P0, [UR4], R3 ;  /* 0x00000003ff0075a7 */ /* 0x000e640008001104 */
[----:B-1----:R-:W-:Y:S05]  /*3fd0*/  @!P0 BRA `(.L_x_79) ;  /* 0x0000005400e08947 */ /* 0x002fea0003800000 */
.L_x_163:
[----:B------:R-:W-:Y:S01]  /*3fe0*/  NOP ;  /* 0x0000000000007918 */ /* 0x000fe20000000000 */
[----:B-1----:R-:W1:Y:S01]  /*3ff0*/  LDS R0, [UR8+0x14] ;  /* 0x00001408ff007984 */ /* 0x002e620008000800 */
[----:B------:R-:W-:Y:S01]  /*4000*/  ULOP3.LUT UR4, UR30, 0xffff, URZ, 0xc0, !UPT ;  /* 0x0000ffff1e047892 */ /* 0x000fe2000f8ec0ff */
[----:B------:R-:W-:Y:S01]  /*4010*/  UMOV UR5, 0xffff ;  /* 0x0000ffff00057882 */ /* 0x000fe20000000000 */
[----:B------:R-:W-:Y:S02]  /*4020*/  UMOV UR6, 0x1 ;  /* 0x0000000100067882 */ /* 0x000fe40000000000 */
[----:B------:R-:W-:-:S04]  /*4030*/  USHF.R.U32.HI UR4, URZ, 0x5, UR4 ;  /* 0x00000005ff047899 */ /* 0x000fc80008011604 */
[----:B------:R-:W-:Y:S02]  /*4040*/  USHF.L.U32 UR5, UR5, UR4, URZ ;  /* 0x0000000405057299 */ /* 0x000fe400080006ff */
[----:B------:R-:W-:-:S04]  /*4050*/  USHF.L.U32 UR4, UR6, UR4, URZ ;  /* 0x0000000406047299 */ /* 0x000fc800080006ff */
[----:B-1----:R-:W-:-:S04]  /*4060*/  LOP3.LUT R0, R0, UR5, RZ, 0xc0, !PT ;  /* 0x0000000500007c12 */ /* 0x002fc8000f8ec0ff */
[----:B------:R-:W-:-:S13]  /*4070*/  ISETP.NE.AND P0, PT, R0, UR5, PT ;  /* 0x0000000500007c0c */ /* 0x000fda000bf05270 */
[----:B------:R-:W-:Y:S05]  /*4080*/  @P0 BRA `(.L_x_80) ;  /* 0x0000000000580947 */ /* 0x000fea0003800000 */
[----:B------:R-:W1:Y:S02]  /*4090*/  LDS R0, [UR8+0x18] ;  /* 0x00001808ff007984 */ /* 0x000e640008000800 */
[----:B-1----:R-:W-:-:S04]  /*40a0*/  LOP3.LUT R0, R0, UR4, RZ, 0xc0, !PT ;  /* 0x0000000400007c12 */ /* 0x002fc8000f8ec0ff */
[----:B------:R-:W-:-:S13]  /*40b0*/  ISETP.NE.AND P0, PT, R0, UR4, PT ;  /* 0x0000000400007c0c */ /* 0x000fda000bf05270 */
[----:B------:R-:W-:Y:S05]  /*40c0*/  @P0 BRA `(.L_x_81) ;  /* 0x00000000003c0947 */ /* 0x000fea0003800000 */
[----:B------:R-:W1:Y:S01]  /*40d0*/  S2R R2, SR_LANEID ;  /* 0x0000000000027919 */ /* 0x000e620000000000 */
[----:B------:R-:W-:Y:S01]  /*40e0*/  ULOP3.LUT UR5, URZ, UR5, URZ, 0x33, !UPT ;  /* 0x00000005ff057292 */ /* 0x000fe2000f8e33ff */
[----:B------:R-:W-:Y:S01]  /*40f0*/  LOP3.LUT R4, RZ, UR4, RZ, 0x33, !PT ;  /* 0x00000004ff047c12 */ /* 0x000fe2000f8e33ff */
[----:B------:R-:W-:Y:S02]  /*4100*/  VOTEU.ANY UR4, UPT, PT ;  /* 0x0000000000047886 */ /* 0x000fe400038e0100 */
[----:B------:R-:W-:Y:S01]  /*4110*/  UFLO.U32 UR4, UR4 ;  /* 0x00000004000472bd */ /* 0x000fe200080e0000 */
[----:B------:R-:W2:Y:S01]  /*4120*/  REDUX UR6, R4 ;  /* 0x00000000040673c4 */ /* 0x000ea20000000000 */
[----:B------:R-:W-:-:S06]  /*4130*/  IMAD.U32 R0, RZ, RZ, UR5 ;  /* 0x00000005ff007e24 */ /* 0x000fcc000f8e00ff */
[----:B------:R4:W-:Y:S01]  /*4140*/  UTCATOMSWS.AND URZ, UR5 ;  /* 0x0000000500ff79e3 */ /* 0x0009e20008000000 */
[----:B------:R-:W3:Y:S01]  /*4150*/  REDUX UR7, R0 ;  /* 0x00000000000773c4 */ /* 0x000ee20000000000 */
[----:B-1----:R-:W-:Y:S01]  /*4160*/  ISETP.EQ.U32.AND P0, PT, R2, UR4, PT ;  /* 0x0000000402007c0c */ /* 0x002fe2000bf02070 */
[----:B--2---:R-:W-:Y:S01]  /*4170*/  IMAD.U32 R2, RZ, RZ, UR6 ;  /* 0x00000006ff027e24 */ /* 0x004fe2000f8e00ff */
[----:B---3--:R-:W-:-:S11]  /*4180*/  MOV R3, UR7 ;  /* 0x0000000700037c02 */ /* 0x008fd60008000f00 */
[----:B------:R4:W-:Y:S04]  /*4190*/  @P0 ATOMS.AND RZ, [UR8+0x14], R3 ;  /* 0x00001403ffff098c */ /* 0x0009e8000a800008 */
[----:B------:R4:W-:Y:S01]  /*41a0*/  @P0 ATOMS.AND RZ, [UR8+0x18], R2 ;  /* 0x00001802ffff098c */ /* 0x0009e2000a800008 */
[----:B------:R-:W-:Y:S05]  /*41b0*/  BRA `(.L_x_82) ;  /* 0x0000000000147947 */ /* 0x000fea0003800000 */
.L_x_81:
[----:B------:R-:W-:Y:S02]  /*41c0*/  MOV R2, 0x41e0 ;  /* 0x000041e000027802 */ /* 0x000fe40000000f00 */
[----:B---3-5:R-:W-:Y:S05]  /*41d0*/  CALL.REL.NOINC `($__internal_0_$__cuda_sm10x_tcgen05_guardrail_trap_col_being_dealloced_not_returned_by_alloc) ;  /* 0x00000058003c7944 */ /* 0x028fea0003c00000 */
[----:B------:R-:W-:Y:S05]  /*41e0*/  BRA `(.L_x_82) ;  /* 0x0000000000087947 */ /* 0x000fea0003800000 */
.L_x_80:
[----:B------:R-:W-:Y:S02]  /*41f0*/  MOV R2, 0x4210 ;  /* 0x0000421000027802 */ /* 0x000fe40000000f00 */
[----:B---3-5:R-:W-:Y:S05]  /*4200*/  CALL.REL.NOINC `($__internal_2_$__cuda_sm10x_tcgen05_guardrail_trap_unallocated_columns_being_dealloced) ;  /* 0x0000005800487944 */ /* 0x028fea0003c00000 */
.L_x_82:
[----:B------:R-:W-:Y:S01]  /*4210*/  NOP ;  /* 0x0000000000007918 */ /* 0x000fe20000000000 */
[----:B----4-:R-:W-:Y:S05]  /*4220*/  EXIT ;  /* 0x000000000000794d */ /* 0x010fea0003800000 */
.L_x_64:
[----:B------:R-:W-:-:S09]  /*4230*/  UISETP.NE.OR UP0, UPT, UR17, 0x3, !UP3 ;  /* 0x000000031100788c */ /* 0x000fd2000df05670 */
[----:B------:R-:W-:Y:S05]  /*4240*/  BRA.U UP0, `(.L_x_83) ;  /* 0x0000000d00807547 */ /* 0x000fea000b800000 */
[----:B------:R-:W1:Y:S01]  /*4250*/  LDCU UR32, c[0x0][0x370] ;  /* 0x00006e00ff2077ac */ /* 0x000e620008000800 */
[----:B------:R-:W2:Y:S01]  /*4260*/  LDC.64 R16, c[0x0][0x348] ;  /* 0x0000d200ff107b82 */ /* 0x000ea20000000a00 */
[----:B------:R-:W-:Y:S02]  /*4270*/  HFMA2 R13, -RZ, RZ, 0, 0 ;  /* 0x00000000ff0d7431 */ /* 0x000fe400000001ff */
[----:B------:R-:W-:Y:S01]  /*4280*/  IMAD.MOV.U32 R15, RZ, RZ, 0x1 ;  /* 0x00000001ff0f7424 */ /* 0x000fe200078e00ff */
[----:B------:R-:W1:Y:S01]  /*4290*/  LDCU.128 UR28, c[0x0][0xb10] ;  /* 0x00016200ff1c77ac */ /* 0x000e620008000c00 */
[----:B------:R-:W-:Y:S01]  /*42a0*/  IMAD.MOV.U32 R14, RZ, RZ, RZ ;  /* 0x000000ffff0e7224 */ /* 0x000fe200078e00ff */
[----:B------:R-:W-:Y:S01]  /*42b0*/  MOV R7, 0x2000 ;  /* 0x0000200000077802 */ /* 0x000fe20000000f00 */
[----:B------:R-:W3:Y:S01]  /*42c0*/  LDCU UR27, c[0x0][0x374] ;  /* 0x00006e80ff1b77ac */ /* 0x000ee20008000800 */
[----:B------:R-:W4:Y:S01]  /*42d0*/  LDC.64 R2, c[0x0][0x888] ;  /* 0x00022200ff027b82 */ /* 0x000f220000000a00 */
[----:B------:R-:W3:Y:S01]  /*42e0*/  LDCU UR15, c[0x0][0xb0c] ;  /* 0x00016180ff0f77ac */ /* 0x000ee20008000800 */
[----:B------:R-:W2:Y:S06]  /*42f0*/  LDCU UR38, c[0x0][0xb20] ;  /* 0x00016400ff2677ac */ /* 0x000eac0008000800 */
[----:B------:R-:W4:Y:S01]  /*4300*/  LDC.64 R4, c[0x0][0x890] ;  /* 0x00022400ff047b82 */ /* 0x000f220000000a00 */
[----:B------:R-:W2:Y:S01]  /*4310*/  LDCU UR4, c[0x0][0xb30] ;  /* 0x00016600ff0477ac */ /* 0x000ea20008000800 */
[----:B------:R-:W-:Y:S01]  /*4320*/  UMOV UR21, 0x400 ;  /* 0x0000040000157882 */ /* 0x000fe20000000000 */
[----:B-1----:R-:W-:-:S02]  /*4330*/  UIMAD.WIDE.U32 UR6, UR32, UR28, URZ ;  /* 0x0000001c200672a5 */ /* 0x002fc4000f8e00ff */
[----:B---3--:R-:W-:Y:S02]  /*4340*/  UIMAD.WIDE.U32 UR8, UR27, UR31, URZ ;  /* 0x0000001f1b0872a5 */ /* 0x008fe4000f8e00ff */
[----:B------:R-:W-:Y:S02]  /*4350*/  ULEA UR21, UR45, UR21, 0x18 ;  /* 0x000000152d157291 */ /* 0x000fe4000f8ec0ff */
[----:B------:R-:W-:Y:S02]  /*4360*/  UPLOP3.LUT UP3, UPT, UPT, UPT, UPT, 0x40, 0x4 ;  /* 0x000000000004789c */ /* 0x000fe40003f6e870 */
[----:B------:R-:W-:Y:S01]  /*4370*/  UIADD3 UR33, UPT, UPT, UR21, 0xc8, URZ ;  /* 0x000000c815217890 */ /* 0x000fe2000fffe0ff */
[----:B------:R-:W-:Y:S01]  /*4380*/  UMOV UR6, UR7 ;  /* 0x0000000700067c82 */ /* 0x000fe20008000000 */
[----:B------:R-:W-:Y:S01]  /*4390*/  UMOV UR34, UR9 ;  /* 0x0000000900227c82 */ /* 0x000fe20008000000 */
[----:B------:R-:W-:Y:S02]  /*43a0*/  UISETP.GE.AND UP0, UPT, UR42, 0x1, UPT ;  /* 0x000000012a00788c */ /* 0x000fe4000bf06270 */
[----:B------:R-:W-:Y:S01]  /*43b0*/  UISETP.NE.AND UP4, UPT, UR42, 0x1, UPT ;  /* 0x000000012a00788c */ /* 0x000fe2000bf85270 */
[----:B------:R-:W1:Y:S01]  /*43c0*/  LDCU.64 UR22, c[0x0][0xb28] ;  /* 0x00016500ff1677ac */ /* 0x000e620008000a00 */
[----:B------:R-:W-:-:S02]  /*43d0*/  UISETP.NE.AND UP6, UPT, UR15, 0x1, UPT ;  /* 0x000000010f00788c */ /* 0x000fc4000bfc5270 */
[----:B------:R-:W-:Y:S02]  /*43e0*/  UISETP.NE.AND UP5, UPT, UR30, 0x1, UPT ;  /* 0x000000011e00788c */ /* 0x000fe4000bfa5270 */
[----:B------:R-:W-:Y:S02]  /*43f0*/  UIADD3 UR17, UPT, UPT, UR21, 0xc0, URZ ;  /* 0x000000c015117890 */ /* 0x000fe4000fffe0ff */
[----:B------:R-:W-:Y:S02]  /*4400*/  UPRMT UR33, UR45, 0x654, UR33 ;  /* 0x000006542d217896 */ /* 0x000fe40008000021 */
[----:B------:R-:W-:Y:S02]  /*4410*/  USHF.R.U32.HI UR35, URZ, UR29, UR6 ;  /* 0x0000001dff237299 */ /* 0x000fe40008011606 */
[----:B--2---:R-:W-:Y:S02]  /*4420*/  USHF.R.U32.HI UR34, URZ, UR38, UR34 ;  /* 0x00000026ff227299 */ /* 0x004fe40008011622 */
[----:B------:R-:W-:-:S11]  /*4430*/  UISETP.NE.AND UP2, UPT, UR4, 0x1, UPT ;  /* 0x000000010400788c */ /* 0x000fd6000bf45270 */
.L_x_92:
[C---:B------:R-:W-:Y:S02]  /*4440*/  LEA R12, R14.reuse, UR21, 0x3 ;  /* 0x000000150e0c7c11 */ /* 0x040fe4000f8e18ff */
[----:B------:R-:W-:Y:S02]  /*4450*/  SHF.L.U32 R9, R13, 0x1f, RZ ;  /* 0x0000001f0d097819 */ /* 0x000fe400000006ff */
[----:B------:R-:W-:Y:S02]  /*4460*/  LEA R10, R14, UR21, 0x4 ;  /* 0x000000150e0a7c11 */ /* 0x000fe4000f8e20ff */
[----:B--2---:R-:W2:Y:S02]  /*4470*/  SYNCS.PHASECHK.TRANS64.TRYWAIT P0, [R12+URZ+0xf0], R9 ;  /* 0x0000f0090c0075a7 */ /* 0x004ea400080011ff */
[----:B--2---:R-:W-:Y:S05]  /*4480*/  @!P0 BRA `(.L_x_84) ;  /* 0x0000005000cc8947 */ /* 0x004fea0003800000 */
.L_x_164:
[----:B--2---:R-:W2:Y:S01]  /*4490*/  LDS.128 R8, [R10+0x180] ;  /* 0x000180000a087984 */ /* 0x004ea20000000c00 */
[----:B------:R-:W-:Y:S01]  /*44a0*/  UISETP.GE.AND UP0, UPT, UR42, 0x1, UPT ;  /* 0x000000012a00788c */ /* 0x000fe2000bf06270 */
[----:B------:R-:W-:Y:S01]  /*44b0*/  @!PT LDS RZ, [RZ] ;  /* 0x00000000fffff984 */ /* 0x000fe20000000800 */
[----:B------:R-:W-:Y:S01]  /*44c0*/  @!PT LDS RZ, [RZ] ;  /* 0x00000000fffff984 */ /* 0x000fe20000000800 */
[----:B------:R-:W-:Y:S01]  /*44d0*/  @!PT LDS RZ, [RZ] ;  /* 0x00000000fffff984 */ /* 0x000fe20000000800 */
[----:B------:R-:W-:Y:S01]  /*44e0*/  @!PT LDS RZ, [RZ] ;  /* 0x00000000fffff984 */ /* 0x000fe20000000800 */
[----:B------:R3:W-:Y:S06]  /*44f0*/  MEMBAR.ALL.CTA ;  /* 0x0000000000007992 */ /* 0x0007ec0000008000 */
[----:B---3--:R-:W3:Y:S01]  /*4500*/  FENCE.VIEW.ASYNC.S ;  /* 0x00000000000073c6 */ /* 0x008ee20000000000 */
[----:B--2---:R-:W-:Y:S11]  /*4510*/  LOP3.LUT P0, RZ, R10, 0x1, RZ, 0xc0, !PT ;  /* 0x000000010aff7812 */ /* 0x004ff6000780c0ff */
[----:B------:R-:W-:Y:S02]  /*4520*/  @!UPT UIADD3 URZ, UPT, UPT, URZ, URZ, URZ ;  /* 0x000000fffffff290 */ /* 0x000fe4000fffe0ff */
[----:B---3--:R-:W-:Y:S01]  /*4530*/  VOTEU.ANY UP1, P0 ;  /* 0x0000000000ff7886 */ /* 0x008fe20000020100 */
[----:B------:R-:W-:Y:S11]  /*4540*/  PLOP3.LUT P0, PT, PT, PT, UP1, 0x80, 0x8 ;  /* 0x000000000008781c */ /* 0x000ff60003f0f018 */
[----:B------:R-:W-:Y:S02]  /*4550*/  @!UPT UIADD3 URZ, UPT, UPT, URZ, URZ, URZ ;  /* 0x000000fffffff290 */ /* 0x000fe4000fffe0ff */
[----:B------:R-:W-:Y:S02]  /*4560*/  @P0 SHF.R.U32.HI R0, RZ, 0x10, R9 ;  /* 0x00000010ff000819 */ /* 0x000fe40000011609 */
[----:B------:R-:W-:Y:S02]  /*4570*/  @P0 MOV R6, R8 ;  /* 0x0000000800060202 */ /* 0x000fe40000000f00 */
[----:B------:R-:W-:Y:S01]  /*4580*/  @P0 R2UR UR4, R0 ;  /* 0x00000000000402ca */ /* 0x000fe200000e0000 */
[----:B------:R-:W-:Y:S01]  /*4590*/  VIADD R0, R12, 0x100 ;  /* 0x000001000c007836 */ /* 0x000fe20000000000 */
[----:B------:R-:W-:Y:S02]  /*45a0*/  @P0 LOP3.LUT R8, R9, 0xffff, RZ, 0xc0, !PT ;  /* 0x0000ffff09080812 */ /* 0x000fe400078ec0ff */
[----:B------:R-:W-:Y:S02]  /*45b0*/  @P0 R2UR UR6, R6 ;  /* 0x00000000060602ca */ /* 0x000fe400000e0000 */
[----:B------:R-:W-:Y:S02]  /*45c0*/  PRMT R0, RZ, 0x654, R0 ;  /* 0x00000654ff007816 */ /* 0x000fe40000000000 */
[----:B------:R-:W-:Y:S02]  /*45d0*/  @P0 R2UR UR5, R8 ;  /* 0x00000000080502ca */ /* 0x000fe400000e0000 */
[----:B------:R2:W-:Y:S03]  /*45e0*/  SYNCS.ARRIVE.TRANS64.RED.A1T0 RZ, [R0+URZ], RZ ;  /* 0x000000ff00ff79a7 */ /* 0x0005e600081004ff */
[----:B------:R-:W-:Y:S04]  /*45f0*/  @UP1 UMOV UR26, UR4 ;  /* 0x00000004001a1c82 */ /* 0x000fe80008000000 */
[----:B------:R-:W-:Y:S04]  /*4600*/  @UP1 UMOV UR14, UR6 ;  /* 0x00000006000e1c82 */ /* 0x000fe80008000000 */
[----:B------:R-:W-:Y:S01]  /*4610*/  @UP1 UMOV UR13, UR5 ;  /* 0x00000005000d1c82 */ /* 0x000fe20008000000 */
[----:B------:R-:W-:Y:S05]  /*4620*/  BRA.U !UP0, `(.L_x_85) ;  /* 0x0000000108a47547 */ /* 0x000fea000b800000 */
[----:B------:R-:W-:Y:S02]  /*4630*/  UIMAD.WIDE.U32 UR8, UR13, UR31, URZ ;  /* 0x0000001f0d0872a5 */ /* 0x000fe4000f8e00ff */
[----:B------:R-:W-:Y:S02]  /*4640*/  UIMAD.WIDE.U32 UR10, UR14, UR28, URZ ;  /* 0x0000001c0e0a72a5 */ /* 0x000fe4000f8e00ff */
[----:B------:R-:W-:Y:S02]  /*4650*/  USEL UR4, UR27, UR34, !UP5 ;  /* 0x000000221b047287 */ /* 0x000fe4000e800000 */
[----:B------:R-:W-:Y:S02]  /*4660*/  USEL UR7, UR32, UR35, !UP6 ;  /* 0x0000002320077287 */ /* 0x000fe4000f000000 */
[----:B-1----:R-:W-:Y:S02]  /*4670*/  UIMAD.WIDE.U32 UR18, UR4, UR22, URZ ;  /* 0x00000016041272a5 */ /* 0x002fe4000f8e00ff */
[----:B------:R-:W-:Y:S01]  /*4680*/  UIMAD.WIDE.U32 UR24, UR7, UR22, URZ ;  /* 0x00000016071872a5 */ /* 0x000fe2000f8e00ff */
[----:B------:R-:W-:Y:S02]  /*4690*/  UMOV UR5, UR9 ;  /* 0x0000000900057c82 */ /* 0x000fe40008000000 */
[----:B------:R-:W-:Y:S03]  /*46a0*/  USHF.R.U32.HI UR6, URZ, UR38, UR5 ;  /* 0x00000026ff067299 */ /* 0x000fe60008011605 */
[----:B------:R-:W-:Y:S01]  /*46b0*/  UMOV UR5, UR11 ;  /* 0x0000000b00057c82 */ /* 0x000fe20008000000 */
[----:B------:R-:W-:Y:S02]  /*46c0*/  USEL UR6, UR13, UR6, !UP5 ;  /* 0x000000060d067287 */ /* 0x000fe4000e800000 */
[----:B------:R-:W-:Y:S02]  /*46d0*/  USHF.R.U32.HI UR8, URZ, UR29, UR5 ;  /* 0x0000001dff087299 */ /* 0x000fe40008011605 */
[----:B------:R-:W-:Y:S01]  /*46e0*/  UIMAD.WIDE.U32 UR10, UR6, UR22, URZ ;  /* 0x00000016060a72a5 */ /* 0x000fe2000f8e00ff */
[----:B------:R-:W-:Y:S02]  /*46f0*/  UMOV UR5, UR19 ;  /* 0x0000001300057c82 */ /* 0x000fe40008000000 */
[----:B------:R-:W-:Y:S03]  /*4700*/  @UP4 USHF.R.U32.HI UR4, URZ, UR23, UR5 ;  /* 0x00000017ff044299 */ /* 0x000fe60008011605 */
[----:B------:R-:W-:Y:S01]  /*4710*/  UMOV UR5, UR25 ;  /* 0x0000001900057c82 */ /* 0x000fe20008000000 */
[----:B------:R-:W-:Y:S02]  /*4720*/  UIMAD UR4, UR42, UR4, URZ ;  /* 0x000000042a0472a4 */ /* 0x000fe4000f8e02ff */
[----:B------:R-:W-:Y:S02]  /*4730*/  @UP4 USHF.R.U32.HI UR7, URZ, UR23, UR5 ;  /* 0x00000017ff074299 */ /* 0x000fe40008011605 */
[----:B------:R-:W-:Y:S02]  /*4740*/  USEL UR5, UR14, UR8, !UP6 ;  /* 0x000000080e057287 */ /* 0x000fe4000f000000 */
[----:B------:R-:W-:Y:S02]  /*4750*/  UIMAD UR8, UR42, UR7, URZ ;  /* 0x000000072a0872a4 */ /* 0x000fe4000f8e02ff */
[----:B------:R-:W-:Y:S03]  /*4760*/  UISETP.GE.AND UP0, UPT, UR6, UR4, UPT ;  /* 0x000000040600728c */ /* 0x000fe6000bf06270 */
[----:B------:R-:W-:Y:S01]  /*4770*/  UMOV UR4, UR11 ;  /* 0x0000000b00047c82 */ /* 0x000fe20008000000 */
[----:B------:R-:W-:Y:S02]  /*4780*/  UISETP.GE.OR UP0, UPT, UR5, UR8, UP0 ;  /* 0x000000080500728c */ /* 0x000fe40008706670 */
[----:B------:R-:W-:Y:S02]  /*4790*/  USHF.R.U32.HI UR4, URZ, UR23, UR4 ;  /* 0x00000017ff047299 */ /* 0x000fe40008011604 */
[----:B------:R-:W-:Y:S02]  /*47a0*/  UIMAD.WIDE.U32 UR8, UR5, UR22, URZ ;  /* 0x00000016050872a5 */ /* 0x000fe4000f8e00ff */
[----:B------:R-:W-:Y:S04]  /*47b0*/  USEL UR10, UR6, UR4, !UP4 ;  /* 0x00000004060a7287 */ /* 0x000fe8000e000000 */
[----:B------:R-:W-:Y:S01]  /*47c0*/  UIADD3 UR11, UPT, UPT, -UR10, URZ, URZ ;  /* 0x000000ff0a0b7290 */ /* 0x000fe2000fffe1ff */
[----:B------:R-:W-:Y:S02]  /*47d0*/  @!UP0 UMOV UR4, UR9 ;  /* 0x0000000900048c82 */ /* 0x000fe40008000000 */
[----:B------:R-:W-:Y:S02]  /*47e0*/  @!UP0 USHF.R.U32.HI UR4, URZ, UR23, UR4 ;  /* 0x00000017ff048299 */ /* 0x000fe40008011604 */
[----:B------:R-:W-:Y:S02]  /*47f0*/  UIMAD UR8, UR42, UR11, UR6 ;  /* 0x0000000b2a0872a4 */ /* 0x000fe4000f8e0206 */
[----:B------:R-:W-:Y:S04]  /*4800*/  @!UP0 USEL UR4, UR5, UR4, !UP4 ;  /* 0x0000000405048287 */ /* 0x000fe8000e000000 */
[----:B------:R-:W-:Y:S02]  /*4810*/  @!UP0 UIMAD UR8, UR7, UR8, UR4 ;  /* 0x00000008070882a4 */ /* 0x000fe4000f8e0204 */
[----:B------:R-:W-:Y:S02]  /*4820*/  @!UP0 UIADD3 UR9, UPT, UPT, UR10, -UR4, URZ ;  /* 0x800000040a098290 */ /* 0x000fe4000fffe0ff */
[----:B------:R-:W-:Y:S02]  /*4830*/  UIADD3 UR4, UPT, UPT, -UR5, URZ, URZ ;  /* 0x000000ff05047290 */ /* 0x000fe4000fffe1ff */
[----:B------:R-:W-:Y:S02]  /*4840*/  UIADD3 UR7, UPT, UPT, -UR6, URZ, URZ ;  /* 0x000000ff06077290 */ /* 0x000fe4000fffe1ff */
[----:B------:R-:W-:Y:S02]  /*4850*/  @!UP0 UIMAD UR6, UR9, UR42, UR5 ;  /* 0x0000002a090682a4 */ /* 0x000fe4000f8e0205 */
[----:B------:R-:W-:Y:S02]  /*4860*/  UIMAD UR14, UR15, UR4, UR14 ;  /* 0x000000040f0e72a4 */ /* 0x000fe4000f8e020e */
[----:B------:R-:W-:Y:S01]  /*4870*/  UIMAD UR13, UR30, UR7, UR13 ;  /* 0x000000071e0d72a4 */ /* 0x000fe2000f8e020d */
[----:B------:R-:W-:Y:S02]  /*4880*/  @!UP0 UMOV UR5, UR8 ;  /* 0x0000000800058c82 */ /* 0x000fe40008000000 */
[----:B------:R-:W-:Y:S02]  /*4890*/  UIMAD UR14, UR5, UR15, UR14 ;  /* 0x0000000f050e72a4 */ /* 0x000fe4000f8e020e */
[----:B------:R-:W-:Y:S11]  /*48a0*/  UIMAD UR13, UR6, UR30, UR13 ;  /* 0x0000001e060d72a4 */ /* 0x000ff6000f8e020d */
[----:B------:R-:W-:Y:S01]  /*48b0*/  @!UPT UIADD3 URZ, UPT, UPT, URZ, URZ, URZ ;  /* 0x000000fffffff290 */ /* 0x000fe2000fffe0ff */
.L_x_85:
[----:B------:R-:W3:Y:S01]  /*48c0*/  @!UP2 LDCU.128 UR8, c[0x0][0xb10] ;  /* 0x00016200ff08a7ac */ /* 0x000ee20008000c00 */
[C---:B----4-:R-:W-:Y:S02]  /*48d0*/  ISETP.NE.U32.AND P1, PT, R4.reuse, RZ, PT ;  /* 0x000000ff0400720c */ /* 0x050fe40003f25070 */
[----:B------:R-:W-:Y:S02]  /*48e0*/  ISETP.NE.U32.AND P0, PT, R4, RZ, PT ;  /* 0x000000ff0400720c */ /* 0x000fe40003f05070 */
[C---:B------:R-:W-:Y:S02]  /*48f0*/  ISETP.NE.AND.EX P1, PT, R5.reuse, RZ, PT, P1 ;  /* 0x000000ff0500720c */ /* 0x040fe40003f25310 */
[----:B------:R-:W-:Y:S01]  /*4900*/  ISETP.NE.AND.EX P0, PT, R5, RZ, PT, P0 ;  /* 0x000000ff0500720c */ /* 0x000fe20003f05300 */
[----:B------:R-:W4:Y:S01]  /*4910*/  @!UP2 LDCU UR5, c[0x0][0xb0c] ;  /* 0x00016180ff05a7ac */ /* 0x000f220008000800 */
[----:B------:R-:W-:Y:S01]  /*4920*/  SHF.L.U32 R9, R15, 0x1f, RZ ;  /* 0x0000001f0f097819 */ /* 0x000fe200000006ff */
[----:B------:R-:W-:Y:S02]  /*4930*/  USHF.L.U32 UR19, UR16, 0x7, URZ ;  /* 0x0000000710137899 */ /* 0x000fe400080006ff */
[----:B------:R-:W-:Y:S02]  /*4940*/  USHF.L.U32 UR18, UR20, 0x7, URZ ;  /* 0x0000000714127899 */ /* 0x000fe400080006ff */
[----:B---3--:R-:W-:Y:S07]  /*4950*/  UIMAD.WIDE.U32 UR6, UR14, UR8, URZ ;  /* 0x000000080e0672a5 */ /* 0x008fee000f8e00ff */
[----:B------:R-:W-:Y:S01]  /*4960*/  @!UP2 UMOV UR4, UR7 ;  /* 0x000000070004ac82 */ /* 0x000fe20008000000 */
[----:B----4-:R-:W-:Y:S02]  /*4970*/  @!UP2 UISETP.NE.AND UP0, UPT, UR5, 0x1, UPT ;  /* 0x000000010500a88c */ /* 0x010fe4000bf05270 */
[----:B------:R-:W-:Y:S02]  /*4980*/  @!UP2 USHF.R.U32.HI UR4, URZ, UR9, UR4 ;  /* 0x00000009ff04a299 */ /* 0x000fe40008011604 */
[----:B------:R-:W-:Y:S02]  /*4990*/  UIMAD.WIDE.U32 UR6, UR13, UR11, URZ ;  /* 0x0000000b0d0672a5 */ /* 0x000fe4000f8e00ff */
[----:B------:R-:W-:Y:S02]  /*49a0*/  @!UP2 USEL UR8, UR14, UR4, !UP0 ;  /* 0x000000040e08a287 */ /* 0x000fe4000c000000 */
[----:B------:R-:W-:Y:S03]  /*49b0*/  @!UP2 UISETP.NE.AND UP0, UPT, UR10, 0x1, UPT ;  /* 0x000000010a00a88c */ /* 0x000fe6000bf05270 */
[----:B------:R-:W-:Y:S02]  /*49c0*/  @!UP2 UMOV UR6, UR7 ;  /* 0x000000070006ac82 */ /* 0x000fe40008000000 */
[----:B------:R-:W3:Y:S02]  /*49d0*/  @!UP2 LDCU UR4, c[0x0][0xb20] ;  /* 0x00016400ff04a7ac */ /* 0x000ee40008000800 */
[----:B---3--:R-:W-:Y:S04]  /*49e0*/  @!UP2 USHF.R.U32.HI UR6, URZ, UR4, UR6 ;  /* 0x00000004ff06a299 */ /* 0x008fe80008011606 */
[----:B------:R-:W-:Y:S04]  /*49f0*/  @!UP2 USEL UR6, UR13, UR6, !UP0 ;  /* 0x000000060d06a287 */ /* 0x000fe8000c000000 */
[----:B------:R-:W-:Y:S02]  /*4a00*/  @!UP2 UIADD3 UR4, UPT, UPT, -UR8, UR6, URZ ;  /* 0x000000060804a290 */ /* 0x000fe4000fffe1ff */
[----:B------:R-:W-:Y:S02]  /*4a10*/  @!UP2 UIADD3 UR6, UPT, UPT, UR8, -UR6, URZ ;  /* 0x800000060806a290 */ /* 0x000fe4000fffe0ff */
[----:B------:R-:W-:Y:S02]  /*4a20*/  @!UP2 UIMAD UR14, UR4, UR5, UR14 ;  /* 0x00000005040ea2a4 */ /* 0x000fe4000f8e020e */
[----:B------:R-:W-:Y:S01]  /*4a30*/  @!UP2 UIMAD UR13, UR6, UR10, UR13 ;  /* 0x0000000a060da2a4 */ /* 0x000fe2000f8e020d */
[----:B------:R-:W-:Y:S11]  /*4a40*/  BRA.U UP3, `(.L_x_86) ;  /* 0x0000000103107547 */ /* 0x000ff6000b800000 */
[----:B--2---:R-:W-:Y:S04]  /*4a50*/  MOV R0, UR37 ;  /* 0x0000002500007c02 */ /* 0x004fe80008000f00 */
[----:B------:R-:W-:Y:S04]  /*4a60*/  SHF.L.U32 R11, R0, 0x1f, RZ ;  /* 0x0000001f000b7819 */ /* 0x000fe800000006ff */
[----:B------:R-:W2:Y:S02]  /*4a70*/  SYNCS.PHASECHK.TRANS64.TRYWAIT P2, [UR21+0xe8], R11 ;  /* 0x0000e80bff0075a7 */ /* 0x000ea40008041115 */
[----:B--2---:R-:W-:Y:S05]  /*4a80*/  @!P2 BRA `(.L_x_87) ;  /* 0x0000004c0060a947 */ /* 0x004fea0003800000 */
.L_x_86:
[----:B------:R-:W-:Y:S05]  /*4a90*/  @!P1 BRA `(.L_x_88) ;  /* 0x0000000000309947 */ /* 0x000fea0003800000 */
[----:B------:R-:W-:Y:S01]  /*4aa0*/  ISETP.NE.U32.AND P1, PT, R2, RZ, PT ;  /* 0x000000ff0200720c */ /* 0x000fe20003f25070 */
[----:B------:R-:W3:Y:S01]  /*4ab0*/  LDCU.64 UR4, c[0x0][0x358] ;  /* 0x00006b00ff0477ac */ /* 0x000ee20008000a00 */
[----:B------:R-:W-:Y:S02]  /*4ac0*/  IMAD.MOV.U32 R145, RZ, RZ, 0x1 ;  /* 0x00000001ff917424 */ /* 0x000fe400078e00ff */
[----:B------:R-:W-:Y:S11]  /*4ad0*/  ISETP.NE.AND.EX P1, PT, R3, RZ, PT, P1 ;  /* 0x000000ff0300720c */ /* 0x000ff60003f25310 */
[----:B------:R-:W-:Y:S02]  /*4ae0*/  @!UPT UIADD3 URZ, UPT, UPT, URZ, URZ, URZ ;  /* 0x000000fffffff290 */ /* 0x000fe4000fffe0ff */
[----:B--2---:R-:W2:Y:S01]  /*4af0*/  @P1 LDC.64 R10, c[0x0][0x888] ;  /* 0x00022200ff0a1b82 */ /* 0x004ea20000000a00 */
[----:B------:R-:W-:Y:S04]  /*4b00*/  @P1 IMAD R0, R4, UR36, RZ ;  /* 0x0000002404001c24 */ /* 0x000fe8000f8e02ff */
[----:B--2---:R-:W-:Y:S04]  /*4b10*/  @P1 IMAD.WIDE R10, R0, 0x4, R10 ;  /* 0x00000004000a1825 */ /* 0x004fe800078e020a */
[----:B------:R-:W-:Y:S01]  /*4b20*/  HFMA2 R0, -RZ, RZ, 0, 5.9604644775390625e-08 ;  /* 0x00000001ff007431 */ /* 0x000fe200000001ff */
[----:B---3-5:R3:W5:Y:S04]  /*4b30*/  @P1 LDG.E R72, desc[UR4][R10.64] ;  /* 0x000000040a481981 */ /* 0x028768000c1e1900 */
[----:B------:R-:W-:Y:S01]  /*4b40*/  @!P1 PRMT R145, R0, 0x7610, R145 ;  /* 0x0000761000919816 */ /* 0x000fe20000000091 */
[----:B---3--:R-:W4:Y:S06]  /*4b50*/  @!P1 LDC R72, c[0x0][0x880] ;  /* 0x00022000ff489b82 */ /* 0x008f2c0000000800 */
.L_x_88:
[----:B----45:R-:W-:Y:S01]  /*4b60*/  @!P0 ISETP.EQ.AND P1, PT, R72, RZ, PT ;  /* 0x000000ff4800820c */ /* 0x030fe20003f22270 */
[----:B------:R-:W-:Y:S01]  /*4b70*/  @!UPT UIADD3 URZ, UPT, UPT, URZ, URZ, URZ ;  /* 0x000000fffffff290 */ /* 0x000fe2000fffe0ff */
[----:B------:R-:W-:Y:S11]  /*4b80*/  @!P0 BRA `(.L_x_89) ;  /* 0x0000000000188947 */ /* 0x000ff60003800000 */
[----:B------:R-:W-:Y:S02]  /*4b90*/  LOP3.LUT P0, RZ, R145, 0xff, RZ, 0xc0, !PT ;  /* 0x000000ff91ff7812 */ /* 0x000fe4000780c0ff */
[----:B------:R-:W-:Y:S04]  /*4ba0*/  ISETP.NE.U32.AND P1, PT, R2, RZ, PT ;  /* 0x000000ff0200720c */ /* 0x000fe80003f25070 */
[----:B------:R-:W-:Y:S04]  /*4bb0*/  ISETP.NE.AND.EX P1, PT, R3, RZ, PT, P1 ;  /* 0x000000ff0300720c */ /* 0x000fe80003f25310 */
[----:B------:R-:W-:Y:S03]  /*4bc0*/  PLOP3.LUT P1, PT, P1, PT, PT, 0x8, 0x80 ;  /* 0x000000000080781c */ /* 0x000fe60000f2e170 */
[----:B------:R-:W-:Y:S11]  /*4bd0*/  @P0 ISETP.EQ.AND P1, PT, R72, RZ, PT ;  /* 0x000000ff4800020c */ /* 0x000ff60003f22270 */
[----:B------:R-:W-:Y:S02]  /*4be0*/  @!UPT UIADD3 URZ, UPT, UPT, URZ, URZ, URZ ;  /* 0x000000fffffff290 */ /* 0x000fe4000fffe0ff */
.L_x_89:
[----:B------:R-:W3:Y:S01]  /*4bf0*/  SYNCS.PHASECHK.TRANS64.TRYWAIT P2, [UR21+0xd0], R9 ;  /* 0x0000d009ff0075a7 */ /* 0x000ee20008041115 */
[----:B------:R-:W-:Y:S04]  /*4c00*/  ELECT P0, URZ, PT ;  /* 0x0000000000ff782f */ /* 0x000fe80003800000 */
[----:B------:R-:W-:Y:S11]  /*4c10*/  PLOP3.LUT P1, PT, P1, P0, PT, 0xf2, 0x2f ;  /* 0x00000000002f781c */ /* 0x000ff60000f21e72 */
[----:B------:R-:W-:Y:S02]  /*4c20*/  @!UPT UIADD3 URZ, UPT, UPT, URZ, URZ, URZ ;  /* 0x000000fffffff290 */ /* 0x000fe4000fffe0ff */
[----:B------:R-:W-:Y:S05]  /*4c30*/  @!P1 IADD3 R8, P0, PT, R16, 0x580, RZ ;  /* 0x0000058010089810 */ /* 0x000fea0007f1e0ff */
[----:B------:R-:W-:Y:S01]  /*4c40*/  @!P1 IMAD.X R6, RZ, RZ, R17, P0 ;  /* 0x000000ffff069224 */ /* 0x000fe200000e0611 */
[----:B---3--:R-:W-:Y:S07]  /*4c50*/  @!P2 BRA `(.L_x_90) ;  /* 0x0000004c0004a947 */ /* 0x008fee0003800000 */
.L_x_167:
[----:B------:R-:W-:Y:S01]  /*4c60*/  @!P1 R2UR UR5, R8 ;  /* 0x00000000080592ca */ /* 0x000fe200000e0000 */
[----:B------:R-:W-:Y:S01]  /*4c70*/  VOTEU.ALL UP0, P1 ;  /* 0x0000000000ff7886 */ /* 0x000fe20000800000 */
[----:B------:R-:W-:Y:S01]  /*4c80*/  @!P1 R2UR UR4, R6 ;  /* 0x00000000060492ca */ /* 0x000fe200000e0000 */
[----:B--2---:R-:W-:Y:S01]  /*4c90*/  @!P1 IMAD.MOV.U32 R0, RZ, RZ, 0x2000 ;  /* 0x00002000ff009424 */ /* 0x004fe200078e00ff */
[----:B------:R-:W-:Y:S01]  /*4ca0*/  UMOV UR8, 0x0 ;  /* 0x0000000000087882 */ /* 0x000fe20000000000 */
[----:B------:R-:W-:Y:S01]  /*4cb0*/  UMOV UR9, 0x10000000 ;  /* 0x1000000000097882 */ /* 0x000fe20000000000 */
[----:B------:R-:W-:Y:S01]  /*4cc0*/  @!UP0 UIADD3 UR16, UPT, UPT, UR21, 0x200, URZ ;  /* 0x0000020015108890 */ /* 0x000fe2000fffe0ff */
[----:B------:R-:W-:Y:S01]  /*4cd0*/  VIADD R14, R14, 0x1 ;  /* 0x000000010e0e7836 */ /* 0x000fe20000000000 */
[----:B------:R-:W-:Y:S01]  /*4ce0*/  VOTEU.ALL UP0, P1 ;  /* 0x0000000000ff7886 */ /* 0x000fe20000800000 */
[----:B------:R-:W-:Y:S01]  /*4cf0*/  UMOV UR20, UR36 ;  /* 0x0000002400147c82 */ /* 0x000fe20008000000 */
[----:B------:R-:W-:Y:S03]  /*4d00*/  UPRMT UR6, UR45, 0x654, UR17 ;  /* 0x000006542d067896 */ /* 0x000fe60008000011 */
[----:B------:R-:W-:Y:S02]  /*4d10*/  IMAD.U32 R10, RZ, RZ, UR5 ;  /* 0x00000005ff0a7e24 */ /* 0x000fe4000f8e00ff */
[----:B------:R-:W-:Y:S03]  /*4d20*/  IMAD.U32 R11, RZ, RZ, UR4 ;  /* 0x00000004ff0b7e24 */ /* 0x000fe6000f8e00ff */
[----:B------:R-:W-:Y:S02]  /*4d30*/  @!P1 R2UR UR4, R10 ;  /* 0x000000000a0492ca */ /* 0x000fe400000e0000 */
[----:B------:R-:W-:Y:S11]  /*4d40*/  @!P1 R2UR UR5, R11 ;  /* 0x000000000b0592ca */ /* 0x000ff600000e0000 */
[----:B------:R-:W-:Y:S02]  /*4d50*/  @!UPT UIADD3 URZ, UPT, UPT, URZ, URZ, URZ ;  /* 0x000000fffffff290 */ /* 0x000fe4000fffe0ff */
[----:B------:R2:W-:Y:S01]  /*4d60*/  @!UP0 UTMALDG.3D [UR16], [UR4], desc[UR8] ;  /* 0x00000810040085b4 */ /* 0x0005e20008011000 */
[----:B------:R2:W-:Y:S01]  /*4d70*/  @!P1 SYNCS.ARRIVE.TRANS64.RED.A0TR RZ, [UR21+0xc0], R0 ;  /* 0x0000c000ffff99a7 */ /* 0x0005e20008300415 */
[----:B------:R-:W-:Y:S01]  /*4d80*/  SYNCS.ARRIVE.TRANS64.RED.A1T0 RZ, [UR6], RZ ;  /* 0x000000ffffff79a7 */ /* 0x000fe20008100406 */
[----:B------:R-:W3:Y:S02]  /*4d90*/  SYNCS.PHASECHK.TRANS64.TRYWAIT P0, [UR21+0xd8], R9 ;  /* 0x0000d809ff0075a7 */ /* 0x000ee40008001115 */
[----:B--23--:R-:W-:Y:S05]  /*4da0*/  @!P0 BRA `(.L_x_91) ;  /* 0x0000004800c88947 */ /* 0x00cfea0003800000 */
.L_x_169:
[----:B------:R-:W-:Y:S01]  /*4db0*/  @!P1 IADD3 R6, P0, PT, R16, 0x580, RZ ;  /* 0x0000058010069810 */ /* 0x000fe20007f1e0ff */
[----:B------:R-:W-:Y:S01]  /*4dc0*/  VOTEU.ALL UP0, P1 ;  /* 0x0000000000ff7886 */ /* 0x000fe20000800000 */
[----:B------:R-:W-:Y:S01]  /*4dd0*/  UMOV UR6, 0x0 ;  /* 0x0000000000067882 */ /* 0x000fe20000000000 */
[----:B------:R-:W-:Y:S01]  /*4de0*/  UMOV UR7, 0x10000000 ;  /* 0x1000000000077882 */ /* 0x000fe20000000000 */
[----:B------:R-:W-:Y:S01]  /*4df0*/  @!P1 R2UR UR5, R6 ;  /* 0x00000000060592ca */ /* 0x000fe200000e0000 */
[----:B--2---:R-:W-:Y:S01]  /*4e00*/  @!P1 IMAD.X R0, RZ, RZ, R17, P0 ;  /* 0x000000ffff009224 */ /* 0x004fe200000e0611 */
[----:B------:R-:W-:Y:S01]  /*4e10*/  @!UP0 UIADD3 UR10, UPT, UPT, UR18, 0x40, URZ ;  /* 0x00000040120a8890 */ /* 0x000fe2000fffe0ff */
[----:B------:R-:W-:Y:S01]  /*4e20*/  R2UR UR16, R147 ;  /* 0x00000000931072ca */ /* 0x000fe200000e0000 */
[----:B------:R-:W-:Y:S01]  /*4e30*/  @!UP0 UIADD3 UR8, UPT, UPT, UR21, 0x2200, URZ ;  /* 0x0000220015088890 */ /* 0x000fe2000fffe0ff */
[----:B------:R-:W-:Y:S01]  /*4e40*/  ISETP.NE.AND P0, PT, R14, 0x2, PT ;  /* 0x000000020e00780c */ /* 0x000fe20003f05270 */
[----:B------:R-:W-:Y:S01]  /*4e50*/  @!UP0 UIADD3 UR9, UPT, UPT, UR21, 0xc8, URZ ;  /* 0x000000c815098890 */ /* 0x000fe2000fffe0ff */
[----:B------:R-:W-:Y:S01]  /*4e60*/  @!P1 R2UR UR4, R0 ;  /* 0x00000000000492ca */ /* 0x000fe200000e0000 */
[----:B------:R-:W-:Y:S01]  /*4e70*/  VOTEU.ALL UP0, P1 ;  /* 0x0000000000ff7886 */ /* 0x000fe20000800000 */
[----:B------:R-:W-:Y:S01]  /*4e80*/  UMOV UR11, UR19 ;  /* 0x00000013000b7c82 */ /* 0x000fe20008000000 */
[----:B------:R-:W-:Y:S01]  /*4e90*/  UMOV UR12, UR36 ;  /* 0x00000024000c7c82 */ /* 0x000fe20008000000 */
[----:B------:R-:W-:Y:S01]  /*4ea0*/  SEL R0, RZ, 0x1, P0 ;  /* 0x00000001ff007807 */ /* 0x000fe20000000000 */
[----:B------:R-:W-:Y:S01]  /*4eb0*/  UIADD3 UR20, UPT, UPT, UR13, UR63, URZ ;  /* 0x0000003f0d147290 */ /* 0x000fe2000fffe0ff */
[----:B------:R-:W-:Y:S01]  /*4ec0*/  IMAD.U32 R8, RZ, RZ, UR5 ;  /* 0x00000005ff087e24 */ /* 0x000fe2000f8e00ff */
[----:B------:R-:W-:Y:S01]  /*4ed0*/  LOP3.LUT R15, R15, 0x1, RZ, 0x3c, !PT ;  /* 0x000000010f0f7812 */ /* 0x000fe200078e3cff */
[----:B------:R-:W-:Y:S01]  /*4ee0*/  UPLOP3.LUT UP3, UPT, UPT, UPT, UPT, 0x80, 0x8 ;  /* 0x000000000008789c */ /* 0x000fe20003f6f070 */
[----:B------:R-:W-:Y:S01]  /*4ef0*/  LOP3.LUT R13, R13, R0, RZ, 0x3c, !PT ;  /* 0x000000000d0d7212 */ /* 0x000fe200078e3cff */
[----:B------:R-:W-:Y:S01]  /*4f00*/  UIADD3 UR16, UPT, UPT, UR14, UR16, URZ ;  /* 0x000000100e107290 */ /* 0x000fe2000fffe0ff */
[----:B------:R-:W-:Y:S01]  /*4f10*/  SEL R14, R14, RZ, P0 ;  /* 0x000000ff0e0e7207 */ /* 0x000fe20000000000 */
[----:B------:R-:W-:Y:S01]  /*4f20*/  UMOV UR36, UR26 ;  /* 0x0000001a00247c82 */ /* 0x000fe20008000000 */
[----:B------:R-:W-:Y:S01]  /*4f30*/  IMAD.U32 R9, RZ, RZ, UR4 ;  /* 0x00000004ff097e24 */ /* 0x000fe2000f8e00ff */
[----:B------:R-:W-:Y:S04]  /*4f40*/  @!P1 R2UR UR4, R8 ;  /* 0x00000000080492ca */ /* 0x000fe800000e0000 */
[----:B------:R-:W-:Y:S11]  /*4f50*/  @!P1 R2UR UR5, R9 ;  /* 0x00000000090592ca */ /* 0x000ff600000e0000 */
[----:B------:R-:W-:Y:S02]  /*4f60*/  @!UPT UIADD3 URZ, UPT, UPT, URZ, URZ, URZ ;  /* 0x000000fffffff290 */ /* 0x000fe4000fffe0ff */
[----:B------:R2:W-:Y:S01]  /*4f70*/  @!UP0 UTMALDG.3D [UR8], [UR4], desc[UR6] ;  /* 0x00000608040085b4 */ /* 0x0005e20008011000 */
[----:B------:R2:W-:Y:S01]  /*4f80*/  @!P1 SYNCS.ARRIVE.TRANS64.RED.A0TR RZ, [UR21+0xc8], R7 ;  /* 0x0000c807ffff99a7 */ /* 0x0005e20008300415 */
[----:B------:R-:W-:Y:S01]  /*4f90*/  SYNCS.ARRIVE.TRANS64.RED.A1T0 RZ, [UR33], RZ ;  /* 0x000000ffffff79a7 */ /* 0x000fe20008100421 */
[----:B------:R-:W-:Y:S05]  /*4fa0*/  BRA.U UP1, `(.L_x_92) ;  /* 0xfffffff501247547 */ /* 0x000fea000b83ffff */
[----:B------:R-:W-:-:S04]  /*4fb0*/  SHF.L.U32 R3, R15, 0x1f, RZ ;  /* 0x0000001f0f037819 */ /* 0x000fc800000006ff */
[----:B------:R-:W3:Y:S02]  /*4fc0*/  SYNCS.PHASECHK.TRANS64.TRYWAIT P0, [UR21+0xd0], R3 ;  /* 0x0000d003ff0075a7 */ /* 0x000ee40008001115 */
[----:B---3--:R-:W-:Y:S05]  /*4fd0*/  @!P0 BRA `(.L_x_93) ;  /* 0x0000004800548947 */ /* 0x008fea0003800000 */
.L_x_171:
[----:B---3--:R-:W-:-:S07]  /*4fe0*/  MOV R0, UR21 ;  /* 0x0000001500007c02 */ /* 0x008fce0008000f00 */
.L_x_94:
[----:B---3--:R-:W-:-:S04]  /*4ff0*/  SHF.L.U32 R3, R15, 0x1f, RZ ;  /* 0x0000001f0f037819 */ /* 0x008fc800000006ff */
[----:B------:R3:W4:Y:S03]  /*5000*/  SYNCS.PHASECHK.TRANS64.TRYWAIT P0, [R0+URZ+0xd8], R3 ;  /* 0x0000d803000075a7 */ /* 0x00072600080011ff */
[----:B----4-:R-:W-:Y:S05]  /*5010*/  @!P0 NANOSLEEP.SYNCS 0x989680 ;  /* 0x009896800000895d */ /* 0x010fea0003900000 */
[----:B------:R-:W4:Y:S02]  /*5020*/  @!P0 SYNCS.PHASECHK.TRANS64 P0, [R0+URZ+0xd8], R3 ;  /* 0x0000d803000085a7 */ /* 0x000f2400080010ff */
[----:B-12-4-:R-:W-:Y:S05]  /*5030*/  @P0 EXIT ;  /* 0x000000000000094d */ /* 0x016fea0003800000 */
[----:B------:R-:W-:Y:S05]  /*5040*/  BRA `(.L_x_94) ;  /* 0xfffffffc00e87947 */ /* 0x000fea000383ffff */
.L_x_83:
[----:B------:R-:W-:-:S06]  /*5050*/  UISETP.GE.AND UP0, UPT, UR17, 0x4, UPT ;  /* 0x000000041100788c */ /* 0x000fcc000bf06270 */
[----:B------:R-:W-:-:S13]  /*5060*/  PLOP3.LUT P0, PT, PT, PT, UP0, 0x80, 0x8 ;  /* 0x000000000008781c */ /* 0x000fda0003f0f008 */
[----:B------:R-:W-:Y:S05]  /*5070*/  @!P0 EXIT ;  /* 0x000000000000894d */ /* 0x000fea0003800000 */
[----:B------:R-:W-:Y:S01]  /*5080*/  BAR.SYNC.DEFER_BLOCKING 0x6, 0xa0 ;  /* 0x0182800000007b1d */ /* 0x000fe20000010000 */
[C---:B------:R-:W-:Y:S01]  /*5090*/  IMAD.SHL.U32 R3, R158.reuse, 0x40, RZ ;  /* 0x000000409e037824 */ /* 0x040fe200078e00ff */
[C---:B------:R-:W-:Y:S01]  /*50a0*/  R2P PR, R158.reuse, 0x6 ;  /* 0x000000069e007804 */ /* 0x040fe20000000000 */
[C---:B------:R-:W-:Y:S01]  /*50b0*/  IMAD.SHL.U32 R144, R158.reuse, 0x8, RZ ;  /* 0x000000089e907824 */ /* 0x040fe200078e00ff */
[----:B------:R-:W-:Y:S01]  /*50c0*/  CS2R R152, SRZ ;  /* 0x0000000000987805 */ /* 0x000fe2000001ff00 */
[----:B------:R-:W-:Y:S01]  /*50d0*/  IMAD.MOV.U32 R155, RZ, RZ, 0x20 ;  /* 0x00000020ff9b7424 */ /* 0x000fe200078e00ff */
[----:B------:R-:W-:Y:S02]  /*50e0*/  UMOV UR44, 0x400 ;  /* 0x00000400002c7882 */ /* 0x000fe40000000000 */
[----:B------:R-:W1:Y:S01]  /*50f0*/  LDC.64 R138, c[0x0][0x8b0] ;  /* 0x00022c00ff8a7b82 */ /* 0x000e620000000a00 */
[----:B------:R-:W-:Y:S01]  /*5100*/  ULEA UR44, UR45, UR44, 0x18 ;  /* 0x0000002c2d2c7291 */ /* 0x000fe2000f8ec0ff */
[----:B------:R-:W-:Y:S01]  /*5110*/  LOP3.LUT R7, R3, 0x180, RZ, 0xc0, !PT ;  /* 0x0000018003077812 */ /* 0x000fe200078ec0ff */
[----:B------:R-:W-:Y:S01]  /*5120*/  IMAD.U32 R69, R158, 0x10000, RZ ;  /* 0x000100009e457824 */ /* 0x000fe200078e00ff */
[----:B------:R-:W-:Y:S01]  /*5130*/  SEL R155, R155, 0xffffffe0, !P2 ;  /* 0xffffffe09b9b7807 */ /* 0x000fe20005000000 */
[----:B------:R-:W-:Y:S01]  /*5140*/  IMAD.MOV.U32 R156, RZ, RZ, 0x10 ;  /* 0x00000010ff9c7424 */ /* 0x000fe200078e00ff */
[----:B------:R-:W-:Y:S01]  /*5150*/  LOP3.LUT R144, R7, 0x30, R144, 0xf8, !PT ;  /* 0x0000003007907812 */ /* 0x000fe200078ef890 */
[----:B------:R-:W-:Y:S01]  /*5160*/  UIADD3 UR4, UPT, UPT, UR44, 0x4200, URZ ;  /* 0x000042002c047890 */ /* 0x000fe2000fffe0ff */
[----:B------:R-:W2:Y:S01]  /*5170*/  LDC.64 R136, c[0x0][0x8a8] ;  /* 0x00022a00ff887b82 */ /* 0x000ea20000000a00 */
[----:B------:R-:W-:Y:S01]  /*5180*/  LOP3.LUT R69, R69, 0x600000, RZ, 0xc0, !PT ;  /* 0x0060000045457812 */ /* 0x000fe200078ec0ff */
[----:B------:R-:W-:Y:S01]  /*5190*/  IMAD.MOV.U32 R68, RZ, RZ, RZ ;  /* 0x000000ffff447224 */ /* 0x000fe200078e00ff */
[----:B------:R-:W-:Y:S01]  /*51a0*/  LOP3.LUT R144, R144, 0x1e40, R3, 0xf8, !PT ;  /* 0x00001e4090907812 */ /* 0x000fe200078ef803 */
[----:B------:R-:W-:Y:S01]  /*51b0*/  IMAD.MOV.U32 R149, RZ, RZ, RZ ;  /* 0x000000ffff957224 */ /* 0x000fe200078e00ff */
[----:B------:R-:W-:-:S02]  /*51c0*/  SEL R156, R156, 0xfffffff0, !P1 ;  /* 0xfffffff09c9c7807 */ /* 0x000fc40004800000 */
[----:B------:R-:W-:Y:S02]  /*51d0*/  CS2R R150, SRZ ;  /* 0x0000000000967805 */ /* 0x000fe4000001ff00 */
[----:B------:R-:W-:Y:S01]  /*51e0*/  SHF.R.S32.HI R3, RZ, 0x4, R155 ;  /* 0x00000004ff037819 */ /* 0x000fe2000001149b */
[----:B------:R-:W-:Y:S01]  /*51f0*/  IMAD.U32 R157, RZ, RZ, UR4 ;  /* 0x00000004ff9d7e24 */ /* 0x000fe2000f8e00ff */
[----:B------:R-:W3:Y:S01]  /*5200*/  LDS R0, [UR44+0x1a0] ;  /* 0x0001a02cff007984 */ /* 0x000ee20008000800 */
[----:B------:R-:W-:Y:S01]  /*5210*/  LOP3.LUT R158, R158, 0x60, RZ, 0xc0, !PT ;  /* 0x000000609e9e7812 */ /* 0x000fe200078ec0ff */
[----:B------:R-:W4:Y:S01]  /*5220*/  LDCU UR58, c[0x0][0x370] ;  /* 0x00006e00ff3a77ac */ /* 0x000f220008000800 */
[----:B------:R-:W-:Y:S01]  /*5230*/  LEA.HI.SX32 R154, R156, R3, 0x1c ;  /* 0x000000039c9a7211 */ /* 0x000fe200078fe2ff */
[----:B------:R-:W1:Y:S01]  /*5240*/  LDCU UR43, c[0x0][0xb0c] ;  /* 0x00016180ff2b77ac */ /* 0x000e620008000800 */
[----:B------:R-:W1:Y:S01]  /*5250*/  LDCU UR39, c[0x0][0xb30] ;  /* 0x00016600ff2777ac */ /* 0x000e620008000800 */
[----:B------:R-:W1:Y:S01]  /*5260*/  LDCU.64 UR56, c[0x0][0x888] ;  /* 0x00011100ff3877ac */ /* 0x000e620008000a00 */
[----:B------:R-:W1:Y:S01]  /*5270*/  LDCU.64 UR40, c[0x0][0xb28] ;  /* 0x00016500ff2877ac */ /* 0x000e620008000a00 */
[----:B------:R-:W1:Y:S01]  /*5280*/  LDCU.64 UR60, c[0x0][0x890] ;  /* 0x00011200ff3c77ac */ /* 0x000e620008000a00 */
[----:B------:R-:W1:Y:S01]  /*5290*/  LDCU.128 UR52, c[0x0][0xb10] ;  /* 0x00016200ff3477ac */ /* 0x000e620008000c00 */
[----:B------:R-:W1:Y:S01]  /*52a0*/  LDCU UR47, c[0x0][0x374] ;  /* 0x00006e80ff2f77ac */ /* 0x000e620008000800 */
[----:B------:R-:W-:Y:S01]  /*52b0*/  UIADD3 UR62, UPT, UPT, UR44, 0x200, URZ ;  /* 0x000002002c3e7890 */ /* 0x000fe2000fffe0ff */
[----:B-1234-:R-:W-:-:S11]  /*52c0*/  IMAD.IADD R69, R0, 0x1, R69 ;  /* 0x0000000100457824 */ /* 0x01efd600078e0245 */
.L_x_120:
[C---:B------:R-:W-:Y:S02]  /*52d0*/  LEA R3, R149.reuse, UR44, 0x3 ;  /* 0x0000002c95037c11 */ /* 0x040fe4000f8e18ff */
[----:B------:R-:W-:Y:S02]  /*52e0*/  SHF.L.U32 R0, R152, 0x1f, RZ ;  /* 0x0000001f98007819 */ /* 0x000fe400000006ff */
[----:B------:R-:W-:Y:S02]  /*52f0*/  LEA R5, R149, UR44, 0x4 ;  /* 0x0000002c95057c11 */ /* 0x000fe4000f8e20ff */
[----:B-1----:R-:W1:Y:S02]  /*5300*/  SYNCS.PHASECHK.TRANS64.TRYWAIT P0, [R3+URZ+0xf0], R0 ;  /* 0x0000f000030075a7 */ /* 0x002e6400080011ff */
[----:B-1----:R-:W-:Y:S05]  /*5310*/  @!P0 BRA `(.L_x_95) ;  /* 0x00000044009c8947 */ /* 0x002fea0003800000 */
.L_x_172:
        /* <DEDUP_REMOVED lines=11> */
[----:B------:R-:W-:Y:S01]  /*53d0*/  PLOP3.LUT P0, PT, PT, PT, UP1, 0x80, 0x8 ;  /* 0x000000000008781c */ /* 0x000fe20003f0f018 */
[----:B------:R-:W-:Y:S11]  /*53e0*/  UP2UR UR46, UPR, URZ, 0x2 ;  /* 0x00000002ff2e7883 */ /* 0x000ff60008000000 */
[----:B------:R-:W-:Y:S01]  /*53f0*/  @!UPT UIADD3 URZ, UPT, UPT, URZ, URZ, URZ ;  /* 0x000000fffffff290 */ /* 0x000fe2000fffe0ff */
[----:B-1----:R-:W-:Y:S02]  /*5400*/  @P0 SHF.R.U32.HI R0, RZ, 0x10, R5 ;  /* 0x00000010ff000819 */ /* 0x002fe40000011605 */
        /* <DEDUP_REMOVED lines=12> */
[----:B------:R-:W2:Y:S01]  /*54d0*/  LDCU UR12, c[0x0][0xb20] ;  /* 0x00016400ff0c77ac */ /* 0x000ea20008000800 */
[----:B------:R-:W-:Y:S02]  /*54e0*/  UIMAD.WIDE.U32 UR4, UR47, UR55, URZ ;  /* 0x000000372f0472a5 */ /* 0x000fe4000f8e00ff */
[----:B------:R-:W-:Y:S02]  /*54f0*/  UIMAD.WIDE.U32 UR6, UR58, UR52, URZ ;  /* 0x000000343a0672a5 */ /* 0x000fe4000f8e00ff */
[----:B------:R-:W-:Y:S02]  /*5500*/  UISETP.NE.AND UP0, UPT, UR54, 0x1, UPT ;  /* 0x000000013600788c */ /* 0x000fe4000bf05270 */
[----:B------:R-:W-:Y:S02]  /*5510*/  UIMAD.WIDE.U32 UR8, UR37, UR55, URZ ;  /* 0x00000037250872a5 */ /* 0x000fe4000f8e00ff */
[----:B------:R-:W-:Y:S02]  /*5520*/  UIMAD.WIDE.U32 UR10, UR38, UR52, URZ ;  /* 0x00000034260a72a5 */ /* 0x000fe4000f8e00ff */
[----:B------:R-:W-:Y:S02]  /*5530*/  UISETP.NE.AND UP1, UPT, UR43, 0x1, UPT ;  /* 0x000000012b00788c */ /* 0x000fe4000bf25270 */
[----:B------:R-:W-:Y:S01]  /*5540*/  UISETP.NE.AND UP2, UPT, UR42, 0x1, UPT ;  /* 0x000000012a00788c */ /* 0x000fe2000bf45270 */
[----:B------:R-:W-:Y:S02]  /*5550*/  UMOV UR4, UR5 ;  /* 0x0000000500047c82 */ /* 0x000fe40008000000 */
[----:B--2---:R-:W-:Y:S03]  /*5560*/  USHF.R.U32.HI UR5, URZ, UR12, UR4 ;  /* 0x0000000cff057299 */ /* 0x004fe60008011604 */
[----:B------:R-:W-:Y:S02]  /*5570*/  UMOV UR4, UR7 ;  /* 0x0000000700047c82 */ /* 0x000fe40008000000 */
[----:B------:R-:W-:Y:S02]  /*5580*/  USHF.R.U32.HI UR7, URZ, UR53, UR4 ;  /* 0x00000035ff077299 */ /* 0x000fe40008011604 */
[----:B------:R-:W-:Y:S02]  /*5590*/  USEL UR4, UR47, UR5, !UP0 ;  /* 0x000000052f047287 */ /* 0x000fe4000c000000 */
[----:B------:R-:W-:Y:S01]  /*55a0*/  USEL UR7, UR58, UR7, !UP1 ;  /* 0x000000073a077287 */ /* 0x000fe2000c800000 */
[----:B------:R-:W-:Y:S01]  /*55b0*/  UMOV UR5, UR9 ;  /* 0x0000000900057c82 */ /* 0x000fe20008000000 */
[----:B------:R-:W-:Y:S02]  /*55c0*/  UIMAD.WIDE.U32 UR8, UR4, UR40, URZ ;  /* 0x00000028040872a5 */ /* 0x000fe4000f8e00ff */
[----:B------:R-:W-:Y:S03]  /*55d0*/  USHF.R.U32.HI UR6, URZ, UR12, UR5 ;  /* 0x0000000cff067299 */ /* 0x000fe60008011605 */
[----:B------:R-:W-:Y:S01]  /*55e0*/  UMOV UR5, UR11 ;  /* 0x0000000b00057c82 */ /* 0x000fe20008000000 */
[----:B------:R-:W-:Y:S02]  /*55f0*/  UIMAD.WIDE.U32 UR10, UR7, UR40, URZ ;  /* 0x00000028070a72a5 */ /* 0x000fe4000f8e00ff */
[----:B------:R-:W-:Y:S02]  /*5600*/  USHF.R.U32.HI UR12, URZ, UR53, UR5 ;  /* 0x00000035ff0c7299 */ /* 0x000fe40008011605 */
[----:B------:R-:W-:Y:S01]  /*5610*/  USEL UR6, UR37, UR6, !UP0 ;  /* 0x0000000625067287 */ /* 0x000fe2000c000000 */
[----:B------:R-:W-:Y:S02]  /*5620*/  UMOV UR5, UR9 ;  /* 0x0000000900057c82 */ /* 0x000fe40008000000 */
[----:B------:R-:W-:Y:S01]  /*5630*/  UMOV UR10, UR11 ;  /* 0x0000000b000a7c82 */ /* 0x000fe20008000000 */
[----:B------:R-:W-:Y:S02]  /*5640*/  @UP2 USHF.R.U32.HI UR4, URZ, UR41, UR5 ;  /* 0x00000029ff042299 */ /* 0x000fe40008011605 */
[----:B------:R-:W-:Y:S02]  /*5650*/  @UP2 USHF.R.U32.HI UR7, URZ, UR41, UR10 ;  /* 0x00000029ff072299 */ /* 0x000fe4000801160a */
[----:B------:R-:W-:Y:S02]  /*5660*/  UIMAD UR4, UR42, UR4, URZ ;  /* 0x000000042a0472a4 */ /* 0x000fe4000f8e02ff */
[----:B------:R-:W-:Y:S02]  /*5670*/  UIMAD.WIDE.U32 UR10, UR6, UR40, URZ ;  /* 0x00000028060a72a5 */ /* 0x000fe4000f8e00ff */
[----:B------:R-:W-:Y:S02]  /*5680*/  USEL UR5, UR38, UR12, !UP1 ;  /* 0x0000000c26057287 */ /* 0x000fe4000c800000 */
[----:B------:R-:W-:Y:S02]  /*5690*/  UIMAD UR8, UR42, UR7, URZ ;  /* 0x000000072a0872a4 */ /* 0x000fe4000f8e02ff */
[----:B------:R-:W-:Y:S03]  /*56a0*/  UISETP.GE.AND UP0, UPT, UR6, UR4, UPT ;  /* 0x000000040600728c */ /* 0x000fe6000bf06270 */
[----:B------:R-:W-:Y:S01]  /*56b0*/  UMOV UR4, UR11 ;  /* 0x0000000b00047c82 */ /* 0x000fe20008000000 */
[----:B------:R-:W-:Y:S02]  /*56c0*/  UISETP.GE.OR UP0, UPT, UR5, UR8, UP0 ;  /* 0x000000080500728c */ /* 0x000fe40008706670 */
[----:B------:R-:W-:Y:S02]  /*56d0*/  USHF.R.U32.HI UR4, URZ, UR41, UR4 ;  /* 0x00000029ff047299 */ /* 0x000fe40008011604 */
[----:B------:R-:W-:Y:S02]  /*56e0*/  UIMAD.WIDE.U32 UR8, UR5, UR40, URZ ;  /* 0x00000028050872a5 */ /* 0x000fe4000f8e00ff */
[----:B------:R-:W-:Y:S02]  /*56f0*/  USEL UR11, UR6, UR4, !UP2 ;  /* 0x00000004060b7287 */ /* 0x000fe4000d000000 */
[----:B------:R-:W-:Y:S02]  /*5700*/  UIADD3 UR8, UPT, UPT, -UR5, URZ, URZ ;  /* 0x000000ff05087290 */ /* 0x000fe4000fffe1ff */
[----:B------:R-:W-:Y:S01]  /*5710*/  UIADD3 UR10, UPT, UPT, -UR11, URZ, URZ ;  /* 0x000000ff0b0a7290 */ /* 0x000fe2000fffe1ff */
[----:B------:R-:W-:Y:S01]  /*5720*/  @!UP0 UMOV UR4, UR9 ;  /* 0x0000000900048c82 */ /* 0x000fe20008000000 */
[----:B------:R-:W-:Y:S02]  /*5730*/  UIADD3 UR9, UPT, UPT, -UR6, URZ, URZ ;  /* 0x000000ff06097290 */ /* 0x000fe4000fffe1ff */
[----:B------:R-:W-:Y:S02]  /*5740*/  @!UP0 USHF.R.U32.HI UR4, URZ, UR41, UR4 ;  /* 0x00000029ff048299 */ /* 0x000fe40008011604 */
[----:B------:R-:W-:Y:S02]  /*5750*/  UIMAD UR10, UR42, UR10, UR6 ;  /* 0x0000000a2a0a72a4 */ /* 0x000fe4000f8e0206 */
[----:B------:R-:W-:Y:S04]  /*5760*/  @!UP0 USEL UR4, UR5, UR4, !UP2 ;  /* 0x0000000405048287 */ /* 0x000fe8000d000000 */
[----:B------:R-:W-:Y:S02]  /*5770*/  @!UP0 UIMAD UR10, UR7, UR10, UR4 ;  /* 0x0000000a070a82a4 */ /* 0x000fe4000f8e0204 */
[----:B------:R-:W-:Y:S02]  /*5780*/  @!UP0 UIADD3 UR11, UPT, UPT, UR11, -UR4, URZ ;  /* 0x800000040b0b8290 */ /* 0x000fe4000fffe0ff */
[----:B------:R-:W-:Y:S02]  /*5790*/  UIMAD UR7, UR43, UR8, UR38 ;  /* 0x000000082b0772a4 */ /* 0x000fe4000f8e0226 */
[----:B------:R-:W-:Y:S02]  /*57a0*/  @!UP0 UIMAD UR6, UR11, UR42, UR5 ;  /* 0x0000002a0b0682a4 */ /* 0x000fe4000f8e0205 */
[----:B------:R-:W-:Y:S01]  /*57b0*/  UIMAD UR4, UR54, UR9, UR37 ;  /* 0x00000009360472a4 */ /* 0x000fe2000f8e0225 */
[----:B------:R-:W-:Y:S02]  /*57c0*/  @!UP0 UMOV UR5, UR10 ;  /* 0x0000000a00058c82 */ /* 0x000fe40008000000 */
[----:B------:R-:W-:Y:S02]  /*57d0*/  UIMAD UR38, UR5, UR43, UR7 ;  /* 0x0000002b052672a4 */ /* 0x000fe4000f8e0207 */
[----:B------:R-:W-:Y:S11]  /*57e0*/  UIMAD UR37, UR6, UR54, UR4 ;  /* 0x00000036062572a4 */ /* 0x000ff6000f8e0204 */
[----:B------:R-:W-:Y:S01]  /*57f0*/  @!UPT UIADD3 URZ, UPT, UPT, URZ, URZ, URZ ;  /* 0x000000fffffff290 */ /* 0x000fe2000fffe0ff */
.L_x_96:
[----:B------:R-:W-:Y:S01]  /*5800*/  UISETP.NE.AND UP0, UPT, UR39, 0x1, UPT ;  /* 0x000000012700788c */ /* 0x000fe2000bf05270 */
[----:B------:R-:W-:Y:S01]  /*5810*/  IADD3 R149, PT, PT, R149, 0x1, RZ ;  /* 0x0000000195957810 */ /* 0x000fe20007ffe0ff */
[----:B------:R-:W-:Y:S02]  /*5820*/  USHF.L.U32 UR50, UR16, 0x7, URZ ;  /* 0x0000000710327899 */ /* 0x000fe400080006ff */
[----:B------:R-:W-:Y:S07]  /*5830*/  USHF.L.U32 UR49, UR20, 0x7, URZ ;  /* 0x0000000714317899 */ /* 0x000fee00080006ff */
[----:B------:R-:W2:Y:S01]  /*5840*/  @!UP0 LDCU.128 UR12, c[0x0][0xb10] ;  /* 0x00016200ff0c87ac */ /* 0x000ea20008000c00 */
[----:B------:R-:W3:Y:S01]  /*5850*/  @!UP0 LDCU UR5, c[0x0][0xb0c] ;  /* 0x00016180ff0587ac */ /* 0x000ee20008000800 */
[----:B------:R-:W4:Y:S01]  /*5860*/  @!UP0 LDCU UR10, c[0x0][0xb20] ;  /* 0x00016400ff0a87ac */ /* 0x000f220008000800 */
[----:B--2---:R-:W-:Y:S02]  /*5870*/  UIMAD.WIDE.U32 UR8, UR38, UR12, URZ ;  /* 0x0000000c260872a5 */ /* 0x004fe4000f8e00ff */
[----:B------:R-:W-:Y:S02]  /*5880*/  UIMAD.WIDE.U32 UR6, UR37, UR15, URZ ;  /* 0x0000000f250672a5 */ /* 0x000fe4000f8e00ff */
[----:B------:R-:W-:Y:S03]  /*5890*/  @!UP0 UISETP.NE.AND UP1, UPT, UR14, 0x1, UPT ;  /* 0x000000010e00888c */ /* 0x000fe6000bf25270 */
[----:B------:R-:W-:Y:S01]  /*58a0*/  @!UP0 UMOV UR4, UR9 ;  /* 0x0000000900048c82 */ /* 0x000fe20008000000 */
[----:B---3--:R-:W-:Y:S02]  /*58b0*/  @!UP0 UISETP.NE.AND UP2, UPT, UR5, 0x1, UPT ;  /* 0x000000010500888c */ /* 0x008fe4000bf45270 */
[----:B------:R-:W-:Y:S01]  /*58c0*/  @!UP0 USHF.R.U32.HI UR4, URZ, UR13, UR4 ;  /* 0x0000000dff048299 */ /* 0x000fe20008011604 */
[----:B------:R-:W-:Y:S02]  /*58d0*/  @!UP0 UMOV UR6, UR7 ;  /* 0x0000000700068c82 */ /* 0x000fe40008000000 */
[----:B----4-:R-:W-:Y:S02]  /*58e0*/  @!UP0 USHF.R.U32.HI UR6, URZ, UR10, UR6 ;  /* 0x0000000aff068299 */ /* 0x010fe40008011606 */
[----:B------:R-:W-:Y:S02]  /*58f0*/  @!UP0 USEL UR7, UR38, UR4, !UP2 ;  /* 0x0000000426078287 */ /* 0x000fe4000d000000 */
[----:B------:R-:W-:Y:S04]  /*5900*/  @!UP0 USEL UR6, UR37, UR6, !UP1 ;  /* 0x0000000625068287 */ /* 0x000fe8000c800000 */
[----:B------:R-:W-:Y:S02]  /*5910*/  @!UP0 UIADD3 UR4, UPT, UPT, -UR7, UR6, URZ ;  /* 0x0000000607048290 */ /* 0x000fe4000fffe1ff */
[----:B------:R-:W-:Y:S02]  /*5920*/  @!UP0 UIADD3 UR6, UPT, UPT, UR7, -UR6, URZ ;  /* 0x8000000607068290 */ /* 0x000fe4000fffe0ff */
[----:B------:R-:W-:Y:S02]  /*5930*/  @!UP0 UIMAD UR38, UR4, UR5, UR38 ;  /* 0x00000005042682a4 */ /* 0x000fe4000f8e0226 */
[----:B------:R-:W-:Y:S02]  /*5940*/  @!UP0 UIMAD UR37, UR6, UR14, UR37 ;  /* 0x0000000e062582a4 */ /* 0x000fe4000f8e0225 */
[----:B------:R-:W-:Y:S09]  /*5950*/  ULOP3.LUT UP0, URZ, UR62, 0x1b0, URZ, 0xc0, !UPT ;  /* 0x000001b03eff7892 */ /* 0x000ff2000f80c0ff */
[----:B------:R-:W-:Y:S05]  /*5960*/  BRA.U !UP0, `(.L_x_97) ;  /* 0x0000000108407547 */ /* 0x000fea000b800000 */
[----:B------:R-:W2:Y:S01]  /*5970*/  LDCU.64 UR8, c[0x4][0x80] ;  /* 0x01001000ff0877ac */ /* 0x000ea20008000a00 */
[----:B------:R-:W-:Y:S01]  /*5980*/  MOV R3, 0x0 ;  /* 0x0000000000037802 */ /* 0x000fe20000000f00 */
[----:B------:R-:W-:Y:S02]  /*5990*/  HFMA2 R12, -RZ, RZ, 0, 5.9604644775390625e-08 ;  /* 0x00000001ff0c7431 */ /* 0x000fe400000001ff */
[----:B------:R-:W-:Y:S02]  /*59a0*/  IMAD.MOV.U32 R8, RZ, RZ, 0x70 ;  /* 0x00000070ff087424 */ /* 0x000fe400078e00ff */
[----:B------:R-:W-:Y:S01]  /*59b0*/  IMAD.MOV.U32 R13, RZ, RZ, RZ ;  /* 0x000000ffff0d7224 */ /* 0x000fe200078e00ff */
[----:B------:R-:W3:Y:S01]  /*59c0*/  LDCU.64 UR6, c[0x4][0x88] ;  /* 0x01001100ff0677ac */ /* 0x000ee20008000a00 */
[----:B------:R-:W4:Y:S01]  /*59d0*/  LDC.64 R2, c[0x4][R3] ;  /* 0x0100000003027b82 */ /* 0x000f220000000a00 */
[----:B------:R-:W1:Y:S01]  /*59e0*/  LDCU.64 UR4, c[0x4][0x8] ;  /* 0x01000100ff0477ac */ /* 0x000e620008000a00 */
[----:B--2---:R-:W-:Y:S01]  /*59f0*/  MOV R5, UR9 ;  /* 0x0000000900057c02 */ /* 0x004fe20008000f00 */
[----:B------:R-:W-:Y:S01]  /*5a00*/  IMAD.U32 R4, RZ, RZ, UR8 ;  /* 0x00000008ff047e24 */ /* 0x000fe2000f8e00ff */
[----:B---3--:R-:W-:Y:S01]  /*5a10*/  MOV R7, UR7 ;  /* 0x0000000700077c02 */ /* 0x008fe20008000f00 */
[----:B------:R-:W-:Y:S01]  /*5a20*/  IMAD.U32 R6, RZ, RZ, UR6 ;  /* 0x00000006ff067e24 */ /* 0x000fe2000f8e00ff */
[----:B-1----:R-:W-:Y:S01]  /*5a30*/  MOV R11, UR5 ;  /* 0x00000005000b7c02 */ /* 0x002fe20008000f00 */
[----:B------:R-:W-:Y:S02]  /*5a40*/  IMAD.U32 R10, RZ, RZ, UR4 ;  /* 0x00000004ff0a7e24 */ /* 0x000fe4000f8e00ff */
[----:B------:R-:W-:Y:S07]  /*5a50*/  LEPC R20, `(.L_x_97) ;  /* 0x000000001014794e */ /* 0x000fee0000000000 */
[----:B----45:R-:W-:Y:S05]  /*5a60*/  CALL.ABS.NOINC R2 ;  /* 0x0000000002007343 */ /* 0x030fea0003c00000 */
.L_x_97:
[----:B------:R-:W-:Y:S01]  /*5a70*/  LOP3.LUT P0, RZ, R157, 0x1b0, RZ, 0xc0, !PT ;  /* 0x000001b09dff7812 */ /* 0x000fe2000780c0ff */
[----:B------:R-:W-:Y:S11]  /*5a80*/  BSSY.RECONVERGENT B6, `(.L_x_98) ;  /* 0x0000013000067945 */ /* 0x000ff60003800200 */
[----:B------:R-:W-:Y:S01]  /*5a90*/  @!UPT UIADD3 URZ, UPT, UPT, URZ, URZ, URZ ;  /* 0x000000fffffff290 */ /* 0x000fe2000fffe0ff */
[----:B------:R-:W-:Y:S05]  /*5aa0*/  @!P0 BRA `(.L_x_99) ;  /* 0x0000000000408947 */ /* 0x000fea0003800000 */
        /* <DEDUP_REMOVED lines=16> */
.L_x_99:
[----:B------:R-:W-:Y:S05]  /*5bb0*/  BSYNC.RECONVERGENT B6 ;  /* 0x0000000000067941 */ /* 0x000fea0003800200 */
.L_x_98:
[----:B------:R-:W-:Y:S01]  /*5bc0*/  R2UR UR4, R148 ;  /* 0x00000000940472ca */ /* 0x000fe200000e0000 */
[----:B------:R-:W-:Y:S01]  /*5bd0*/  UISETP.NE.U32.AND UP0, UPT, UR60, URZ, UPT ;  /* 0x000000ff3c00728c */ /* 0x000fe2000bf05070 */
[----:B------:R-:W-:Y:S02]  /*5be0*/  ISETP.NE.U32.AND P4, PT, R138, RZ, PT ;  /* 0x000000ff8a00720c */ /* 0x000fe40003f85070 */
[----:B------:R-:W-:Y:S01]  /*5bf0*/  ISETP.NE.U32.AND P2, PT, RZ, UR56, PT ;  /* 0x00000038ff007c0c */ /* 0x000fe2000bf45070 */
[----:B------:R-:W-:Y:S01]  /*5c00*/  UISETP.NE.AND.EX UP1, UPT, UR61, URZ, UPT, UP0 ;  /* 0x000000ff3d00728c */ /* 0x000fe2000bf25300 */
[----:B------:R-:W-:Y:S01]  /*5c10*/  ISETP.NE.AND.EX P4, PT, R139, RZ, PT, P4 ;  /* 0x000000ff8b00720c */ /* 0x000fe20003f85340 */
[----:B------:R-:W-:Y:S01]  /*5c20*/  UPLOP3.LUT UP0, UPT, UPT, UPT, UPT, 0x40, 0x4 ;  /* 0x000000000004789c */ /* 0x000fe20003f0e870 */
[----:B------:R-:W-:Y:S05]  /*5c30*/  ISETP.NE.AND.EX P2, PT, RZ, UR57, PT, P2 ;  /* 0x00000039ff007c0c */ /* 0x000fea000bf45320 */
[----:B------:R-:W-:Y:S06]  /*5c40*/  UISETP.NE.AND UP2, UPT, UR4, URZ, UPT ;  /* 0x000000ff0400728c */ /* 0x000fec000bf45270 */
[----:B------:R-:W-:Y:S05]  /*5c50*/  PLOP3.LUT P1, PT, PT, PT, UP2, 0x80, 0x8 ;  /* 0x000000000008781c */ /* 0x000fea0003f2f028 */
[----:B------:R-:W-:Y:S06]  /*5c60*/  @UP2 UPLOP3.LUT UP0, UPT, UPT, UPT, UP1, 0x80, 0x8 ;  /* 0x000000000008289c */ /* 0x000fec0003f0f010 */
[----:B------:R-:W-:Y:S01]  /*5c70*/  PLOP3.LUT P0, PT, PT, PT, UP0, 0x80, 0x8 ;  /* 0x000000000008781c */ /* 0x000fe20003f0f008 */
[----:B------:R-:W-:Y:S01]  /*5c80*/  @!UPT UIADD3 URZ, UPT, UPT, URZ, URZ, URZ ;  /* 0x000000fffffff290 */ /* 0x000fe2000fffe0ff */
[----:B------:R-:W-:Y:S11]  /*5c90*/  BRA.U !UP1, `(.L_x_100) ;  /* 0x00000001093c7547 */ /* 0x000ff6000b800000 */
[----:B------:R-:W-:Y:S01]  /*5ca0*/  UISETP.NE.U32.AND UP0, UPT, UR56, URZ, UPT ;  /* 0x000000ff3800728c */ /* 0x000fe2000bf05070 */
[----:B-1----:R-:W-:Y:S01]  /*5cb0*/  HFMA2 R0, -RZ, RZ, 0, 5.9604644775390625e-08 ;  /* 0x00000001ff007431 */ /* 0x002fe200000001ff */
[----:B------:R-:W1:Y:S01]  /*5cc0*/  LDCU.64 UR8, c[0x0][0x358] ;  /* 0x00006b00ff0877ac */ /* 0x000e620008000a00 */
[----:B------:R-:W-:Y:S01]  /*5cd0*/  IMAD.MOV.U32 R145, RZ, RZ, 0x1 ;  /* 0x00000001ff917424 */ /* 0x000fe200078e00ff */
[----:B------:R-:W-:Y:S06]  /*5ce0*/  UISETP.NE.AND.EX UP0, UPT, UR57, URZ, UPT, UP0 ;  /* 0x000000ff3900728c */ /* 0x000fec000bf05300 */
[----:B------:R-:W-:Y:S05]  /*5cf0*/  PLOP3.LUT P3, PT, PT, PT, UP0, 0x80, 0x8 ;  /* 0x000000000008781c */ /* 0x000fea0003f6f008 */
[----:B------:R-:W2:Y:S01]  /*5d00*/  @UP0 LDCU.64 UR4, c[0x0][0x888] ;  /* 0x00011100ff0407ac */ /* 0x000ea20008000a00 */
[----:B------:R-:W-:Y:S07]  /*5d10*/  @UP0 UIMAD UR6, UR36, UR60, URZ ;  /* 0x0000003c240602a4 */ /* 0x000fee000f8e02ff */
[----:B------:R-:W-:Y:S01]  /*5d20*/  @!P3 PRMT R145, R0, 0x7610, R145 ;  /* 0x000076100091b816 */ /* 0x000fe20000000091 */
[----:B--2---:R-:W-:Y:S06]  /*5d30*/  @UP0 UIMAD.WIDE UR4, UR6, 0x4, UR4 ;  /* 0x00000004060408a5 */ /* 0x004fec000f8e0204 */
[----:B------:R-:W-:Y:S01]  /*5d40*/  IMAD.U32 R2, RZ, RZ, UR4 ;  /* 0x00000004ff027e24 */ /* 0x000fe2000f8e00ff */
[----:B------:R-:W-:Y:S04]  /*5d50*/  MOV R3, UR5 ;  /* 0x0000000500037c02 */ /* 0x000fe80008000f00 */
[----:B------:R-:W2:Y:S01]  /*5d60*/  @!UP0 LDCU UR4, c[0x0][0x880] ;  /* 0x00011000ff0487ac */ /* 0x000ea20008000800 */
[----:B-1---5:R3:W5:Y:S02]  /*5d70*/  @P3 LDG.E R72, desc[UR8][R2.64] ;  /* 0x0000000802483981 */ /* 0x022764000c1e1900 */
[----:B--23--:R-:W-:Y:S02]  /*5d80*/  @!P3 IMAD.U32 R72, RZ, RZ, UR4 ;  /* 0x00000004ff48be24 */ /* 0x00cfe4000f8e00ff */
.L_x_100:
[----:B------:R-:W-:Y:S05]  /*5d90*/  @!P4 BRA `(.L_x_101) ;  /* 0x000000000024c947 */ /* 0x000fea0003800000 */
[----:B------:R-:W-:Y:S01]  /*5da0*/  ISETP.NE.U32.AND P3, PT, R136, RZ, PT ;  /* 0x000000ff8800720c */ /* 0x000fe20003f65070 */
[----:B------:R-:W2:Y:S03]  /*5db0*/  LDCU.64 UR4, c[0x0][0x358] ;  /* 0x00006b00ff0477ac */ /* 0x000ea60008000a00 */
[----:B------:R-:W-:Y:S11]  /*5dc0*/  ISETP.NE.AND.EX P3, PT, R137, RZ, PT, P3 ;  /* 0x000000ff8900720c */ /* 0x000ff60003f65330 */
[----:B------:R-:W-:Y:S02]  /*5dd0*/  @!UPT UIADD3 URZ, UPT, UPT, URZ, URZ, URZ ;  /* 0x000000fffffff290 */ /* 0x000fe4000fffe0ff */
[----:B------:R-:W3:Y:S01]  /*5de0*/  @P3 LDC.64 R2, c[0x0][0x8a8] ;  /* 0x00022a00ff023b82 */ /* 0x000ee20000000a00 */
[----:B-1----:R-:W-:Y:S04]  /*5df0*/  @P3 IMAD R0, R138, UR36, RZ ;  /* 0x000000248a003c24 */ /* 0x002fe8000f8e02ff */
[----:B---3--:R-:W-:Y:S05]  /*5e00*/  @P3 IMAD.WIDE R2, R0, 0x4, R2 ;  /* 0x0000000400023825 */ /* 0x008fea00078e0202 */
[----:B--2--5:R2:W5:Y:S02]  /*5e10*/  @P3 LDG.E R70, desc[UR4][R2.64] ;  /* 0x0000000402463981 */ /* 0x024564000c1e1900 */
[----:B--2---:R-:W3:Y:S02]  /*5e20*/  @!P3 LDC R70, c[0x0][0x8a0] ;  /* 0x00022800ff46bb82 */ /* 0x004ee40000000800 */
.L_x_101:
[----:B-----5:R-:W-:Y:S01]  /*5e30*/  ISETP.NE.AND P4, PT, R72, RZ, PT ;  /* 0x000000ff4800720c */ /* 0x020fe20003f85270 */
[----:B------:R-:W-:Y:S01]  /*5e40*/  BSSY B1, `(.L_x_102) ;  /* 0x0000048000017945 */ /* 0x000fe20003800000 */
[----:B------:R-:W-:Y:S01]  /*5e50*/  SEL R7, RZ, 0xffffffff, P2 ;  /* 0xffffffffff077807 */ /* 0x000fe20001000000 */
[----:B------:R-:W-:Y:S01]  /*5e60*/  IMAD.MOV.U32 R79, RZ, RZ, 0x1 ;  /* 0x00000001ff4f7424 */ /* 0x000fe200078e00ff */
[----:B------:R-:W-:Y:S01]  /*5e70*/  LOP3.LUT P3, RZ, R145, 0xff, RZ, 0xc0, !PT ;  /* 0x000000ff91ff7812 */ /* 0x000fe2000786c0ff */
[C---:B------:R-:W-:Y:S01]  /*5e80*/  IMAD R71, R68.reuse, 0x80, R69 ;  /* 0x0000008044477824 */ /* 0x040fe200078e0245 */
[----:B-1----:R-:W-:Y:S02]  /*5e90*/  @P1 SEL R0, RZ, 0xffffffff, P4 ;  /* 0xffffffffff001807 */ /* 0x002fe40002000000 */
[----:B------:R-:W-:Y:S02]  /*5ea0*/  CS2R R90, SRZ ;  /* 0x00000000005a7805 */ /* 0x000fe4000001ff00 */
[----:B------:R-:W-:Y:S02]  /*5eb0*/  LEA R3, R151, UR44, 0x3 ;  /* 0x0000002c97037c11 */ /* 0x000fe4000f8e18ff */
[----:B------:R-:W-:Y:S02]  /*5ec0*/  CS2R R88, SRZ ;  /* 0x0000000000587805 */ /* 0x000fe4000001ff00 */
[----:B------:R-:W-:Y:S02]  /*5ed0*/  @P0 SEL R0, R7, R0, !P3 ;  /* 0x0000000007000207 */ /* 0x000fe40005800000 */
[----:B------:R-:W-:Y:S02]  /*5ee0*/  CS2R R86, SRZ ;  /* 0x0000000000567805 */ /* 0x000fe4000001ff00 */
[----:B------:R-:W-:Y:S02]  /*5ef0*/  LEA R78, R68, UR44, 0x3 ;  /* 0x0000002c444e7c11 */ /* 0x000fe4000f8e18ff */
[----:B------:R-:W-:Y:S02]  /*5f00*/  CS2R R84, SRZ ;  /* 0x0000000000547805 */ /* 0x000fe4000001ff00 */
[----:B------:R-:W-:Y:S02]  /*5f10*/  @P1 LOP3.LUT R0, R0, 0x1, RZ, 0xc0, !PT ;  /* 0x0000000100001812 */ /* 0x000fe400078ec0ff */
[----:B------:R-:W-:Y:S02]  /*5f20*/  CS2R R82, SRZ ;  /* 0x0000000000527805 */ /* 0x000fe4000001ff00 */
[----:B------:R-:W-:Y:S02]  /*5f30*/  SHF.L.U32 R5, R153, 0x1f, RZ ;  /* 0x0000001f99057819 */ /* 0x000fe400000006ff */
[----:B------:R-:W-:Y:S02]  /*5f40*/  CS2R R80, SRZ ;  /* 0x0000000000507805 */ /* 0x000fe4000001ff00 */
[----:B------:R-:W-:Y:S02]  /*5f50*/  ISETP.NE.U32.OR P6, PT, R0, 0x1, !P1 ;  /* 0x000000010000780c */ /* 0x000fe40004fc5470 */
[----:B------:R-:W-:Y:S02]  /*5f60*/  CS2R R94, SRZ ;  /* 0x00000000005e7805 */ /* 0x000fe4000001ff00 */
[----:B------:R-:W-:Y:S02]  /*5f70*/  PLOP3.LUT P2, PT, PT, PT, UP1, 0x80, 0x8 ;  /* 0x000000000008781c */ /* 0x000fe40003f4f018 */
[----:B------:R-:W-:Y:S02]  /*5f80*/  CS2R R92, SRZ ;  /* 0x00000000005c7805 */ /* 0x000fe4000001ff00 */
[----:B------:R-:W-:Y:S02]  /*5f90*/  SEL R0, RZ, 0xffffffff, P4 ;  /* 0xffffffffff007807 */ /* 0x000fe40002000000 */
[----:B------:R-:W-:Y:S03]  /*5fa0*/  P2R R96, PR, RZ, 0x40 ;  /* 0x00000040ff607803 */ /* 0x000fe60000000000 */
[----:B------:R-:W-:Y:S04]  /*5fb0*/  @P6 SHF.L.U32 R2, R150, 0x1f, RZ ;  /* 0x0000001f96026819 */ /* 0x000fe800000006ff */
[----:B------:R-:W-:Y:S01]  /*5fc0*/  @P2 SEL R0, R7, R0, !P3 ;  /* 0x0000000007002207 */ /* 0x000fe20005800000 */
[----:B------:R-:W1:Y:S03]  /*5fd0*/  @P6 SYNCS.PHASECHK.TRANS64.TRYWAIT P1, [R3+URZ+0xc0], R2 ;  /* 0x0000c002030065a7 */ /* 0x000e6600080211ff */
[----:B------:R-:W-:Y:S04]  /*5fe0*/  LOP3.LUT R0, R0, 0x1, RZ, 0xc0, !PT ;  /* 0x0000000100007812 */ /* 0x000fe800078ec0ff */
[----:B------:R-:W-:Y:S04]  /*5ff0*/  ISETP.NE.U32.AND P5, PT, R0, 0x1, PT ;  /* 0x000000010000780c */ /* 0x000fe80003fa5070 */
[----:B------:R-:W-:Y:S01]  /*6000*/  P2R R108, PR, RZ, 0x20 ;  /* 0x00000020ff6c7803 */ /* 0x000fe20000000000 */
[----:B------:R2:W4:Y:S01]  /*6010*/  SYNCS.PHASECHK.TRANS64.TRYWAIT P0, [R78+URZ+0x110], R5 ;  /* 0x000110054e0075a7 */ /* 0x00052200080011ff */
[----:B-1----:R-:W-:Y:S01]  /*6020*/  @P6 SEL R79, RZ, 0x1, !P1 ;  /* 0x00000001ff4f6807 */ /* 0x002fe20004800000 */
[----:B--2---:R-:W-:Y:S06]  /*6030*/  @!P6 BRA `(.L_x_103) ;  /* 0x0000000000a0e947 */ /* 0x004fec0003800000 */
[----:B------:R-:W-:Y:S01]  /*6040*/  @P5 IMAD R7, R151, 0x2000, R144 ;  /* 0x0000200097075824 */ /* 0x000fe200078e0290 */
[----:B------:R-:W-:Y:S01]  /*6050*/  ISETP.NE.AND P1, PT, R79, RZ, PT ;  /* 0x000000ff4f00720c */ /* 0x000fe20003f25270 */
[----:B------:R-:W-:Y:S01]  /*6060*/  BSSY B0, `(.L_x_104) ;  /* 0x0000011000007945 */ /* 0x000fe20003800000 */
[----:B------:R-:W-:Y:S01]  /*6070*/  CS2R R94, SRZ ;  /* 0x00000000005e7805 */ /* 0x000fe2000001ff00 */
[----:B------:R-:W-:Y:S01]  /*6080*/  @P5 VIADD R9, R7, UR44 ;  /* 0x0000002c07095c36 */ /* 0x000fe20008000000 */
[----:B------:R-:W-:Y:S02]  /*6090*/  CS2R R92, SRZ ;  /* 0x00000000005c7805 */ /* 0x000fe4000001ff00 */
[----:B------:R-:W-:Y:S02]  /*60a0*/  CS2R R82, SRZ ;  /* 0x0000000000527805 */ /* 0x000fe4000001ff00 */
[----:B------:R-:W-:Y:S01]  /*60b0*/  CS2R R80, SRZ ;  /* 0x0000000000507805 */ /* 0x000fe2000001ff00 */
[--C-:B------:R-:W-:Y:S01]  /*60c0*/  @P5 IMAD.IADD R6, R156, 0x1, R9.reuse ;  /* 0x000000019c065824 */ /* 0x100fe200078e0209 */
[----:B------:R-:W-:Y:S01]  /*60d0*/  CS2R R86, SRZ ;  /* 0x0000000000567805 */ /* 0x000fe2000001ff00 */
[--C-:B------:R-:W-:Y:S01]  /*60e0*/  @P5 IMAD.IADD R4, R155, 0x1, R9.reuse ;  /* 0x000000019b045824 */ /* 0x100fe200078e0209 */
[----:B------:R-:W-:Y:S01]  /*60f0*/  CS2R R84, SRZ ;  /* 0x0000000000547805 */ /* 0x000fe2000001ff00 */
[----:B------:R-:W-:Y:S01]  /*6100*/  @P5 IMAD R2, R154, 0x10, R9 ;  /* 0x000000109a025824 */ /* 0x000fe200078e0209 */
[----:B------:R-:W-:Y:S02]  /*6110*/  CS2R R90, SRZ ;  /* 0x00000000005a7805 */ /* 0x000fe4000001ff00 */
[----:B------:R-:W-:Y:S01]  /*6120*/  CS2R R88, SRZ ;  /* 0x0000000000587805 */ /* 0x000fe2000001ff00 */
[----:B------:R-:W-:Y:S06]  /*6130*/  @P1 BRA `(.L_x_105) ;  /* 0x00000000000c1947 */ /* 0x000fec0003800000 */
[----:B------:R-:W-:Y:S04]  /*6140*/  SHF.L.U32 R0, R150, 0x1f, RZ ;  /* 0x0000001f96007819 */ /* 0x000fe800000006ff */
[----:B------:R-:W1:Y:S02]  /*6150*/  SYNCS.PHASECHK.TRANS64.TRYWAIT P1, [R3+URZ+0xc0], R0 ;  /* 0x0000c000030075a7 */ /* 0x000e6400080211ff */
[----:B-1----:R-:W-:Y:S05]  /*6160*/  @!P1 BRA `(.L_x_106) ;  /* 0x00000038001c9947 */ /* 0x002fea0003800000 */
.L_x_105:
[----:B------:R-:W-:Y:S05]  /*6170*/  BSYNC B0 ;  /* 0x0000000000007941 */ /* 0x000fea0003800000 */
.L_x_104:
[----:B------:R-:W-:Y:S01]  /*6180*/  ISETP.NE.AND P1, PT, R108, RZ, PT ;  /* 0x000000ff6c00720c */ /* 0x000fe20003f25270 */
[----:B-1----:R-:W-:Y:S02]  /*6190*/  VIADD R3, R3, 0xd0 ;  /* 0x000000d003037836 */ /* 0x002fe40000000000 */
[----:B------:R-:W-:Y:S02]  /*61a0*/  IMAD.U32 R0, RZ, RZ, UR45 ;  /* 0x0000002dff007e24 */ /* 0x000fe4000f8e00ff */
[----:B------:R-:W-:Y:S03]  /*61b0*/  VIADD R151, R151, 0x1 ;  /* 0x0000000197977836 */ /* 0x000fe60000000000 */
[----:B------:R-:W-:Y:S05]  /*61c0*/  PRMT R0, R0, 0x654, R3 ;  /* 0x0000065400007816 */ /* 0x000fea0000000003 */
[----:B------:R1:W2:Y:S04]  /*61d0*/  @P1 LDS.128 R92, [R7+UR44+0x200] ;  /* 0x0002002c075c1984 */ /* 0x0002a80008000c00 */
[----:B------:R1:W1:Y:S04]  /*61e0*/  @P1 LDS.128 R80, [R6+0x200] ;  /* 0x0002000006501984 */ /* 0x0002680000000c00 */
[----:B------:R1:W1:Y:S04]  /*61f0*/  @P1 LDS.128 R84, [R4+0x200] ;  /* 0x0002000004541984 */ /* 0x0002680000000c00 */
[----:B------:R1:W1:Y:S01]  /*6200*/  @P1 LDS.128 R88, [R2+0x200] ;  /* 0x0002000002581984 */ /* 0x0002620000000c00 */
[C---:B------:R-:W-:Y:S01]  /*6210*/  ISETP.NE.AND P1, PT, R151.reuse, 0x2, PT ;  /* 0x000000029700780c */ /* 0x040fe20003f25270 */
[----:B------:R-:W-:Y:S01]  /*6220*/  @!PT LDS RZ, [RZ] ;  /* 0x00000000fffff984 */ /* 0x000fe20000000800 */
[----:B------:R-:W-:Y:S01]  /*6230*/  @!PT LDS RZ, [RZ] ;  /* 0x00000000fffff984 */ /* 0x000fe20000000800 */
[----:B------:R-:W-:Y:S01]  /*6240*/  @!PT LDS RZ, [RZ] ;  /* 0x00000000fffff984 */ /* 0x000fe20000000800 */
[----:B------:R-:W-:Y:S01]  /*6250*/  @!PT LDS RZ, [RZ] ;  /* 0x00000000fffff984 */ /* 0x000fe20000000800 */
[----:B------:R5:W-:Y:S06]  /*6260*/  MEMBAR.ALL.CTA ;  /* 0x0000000000007992 */ /* 0x000bec0000008000 */
[----:B-----5:R-:W5:Y:S01]  /*6270*/  FENCE.VIEW.ASYNC.S ;  /* 0x00000000000073c6 */ /* 0x020f620000000000 */
[----:B------:R-:W-:Y:S02]  /*6280*/  SEL R3, RZ, 0x1, P1 ;  /* 0x00000001ff037807 */ /* 0x000fe40000800000 */
[----:B------:R-:W-:Y:S02]  /*6290*/  SEL R151, R151, RZ, P1 ;  /* 0x000000ff97977207 */ /* 0x000fe40000800000 */
[----:B------:R-:W-:Y:S01]  /*62a0*/  LOP3.LUT R150, R150, R3, RZ, 0x3c, !PT ;  /* 0x0000000396967212 */ /* 0x000fe200078e3cff */
[----:B-----5:R1:W-:Y:S06]  /*62b0*/  SYNCS.ARRIVE.TRANS64.RED.A1T0 RZ, [R0+URZ], RZ ;  /* 0x000000ff00ff79a7 */ /* 0x0203ec00081004ff */
.L_x_103:
[----:B------:R-:W-:Y:S05]  /*62c0*/  BSYNC B1 ;  /* 0x0000000000017941 */ /* 0x000fea0003800000 */
.L_x_102:
[----:B------:R-:W-:Y:S04]  /*62d0*/  SHF.R.U32.HI R3, RZ, 0x15, R71 ;  /* 0x00000015ff037819 */ /* 0x000fe80000011647 */
[----:B------:R-:W-:Y:S01]  /*62e0*/  LOP3.LUT P1, RZ, R3, 0x3, R146, 0x48, !PT ;  /* 0x0000000303ff7812 */ /* 0x000fe20007824892 */
[----:B------:R-:W-:Y:S01]  /*62f0*/  @!UPT UIADD3 URZ, UPT, UPT, URZ, URZ, URZ ;  /* 0x000000fffffff290 */ /* 0x000fe2000fffe0ff */
[----:B----4-:R-:W-:Y:S11]  /*6300*/  @P0 BRA `(.L_x_107) ;  /* 0x0000000000080947 */ /* 0x010ff60003800000 */
[----:B------:R-:W4:Y:S02]  /*6310*/  SYNCS.PHASECHK.TRANS64.TRYWAIT P0, [R78+URZ+0x110], R5 ;  /* 0x000110054e0075a7 */ /* 0x000f2400080011ff */
[----:B----4-:R-:W-:Y:S05]  /*6320*/  @!P0 BRA `(.L_x_108) ;  /* 0x0000003400c08947 */ /* 0x010fea0003800000 */
.L_x_107:
[----:B------:R-:W-:Y:S05]  /*6330*/  @!P1 BRA `(.L_x_109) ;  /* 0x0000000000409947 */ /* 0x000fea0003800000 */
[----:B------:R-:W4:Y:S01]  /*6340*/  LDCU.64 UR8, c[0x4][0x70] ;  /* 0x01000e00ff0877ac */ /* 0x000f220008000a00 */
[----:B------:R-:W-:Y:S01]  /*6350*/  MOV R3, 0x0 ;  /* 0x0000000000037802 */ /* 0x000fe20000000f00 */
[----:B------:R-:W-:Y:S02]  /*6360*/  HFMA2 R12, -RZ, RZ, 0, 5.9604644775390625e-08 ;  /* 0x00000001ff0c7431 */ /* 0x000fe400000001ff */
[----:B------:R-:W-:Y:S02]  /*6370*/  IMAD.MOV.U32 R8, RZ, RZ, 0x192 ;  /* 0x00000192ff087424 */ /* 0x000fe400078e00ff */
[----:B------:R-:W-:Y:S01]  /*6380*/  IMAD.MOV.U32 R13, RZ, RZ, RZ ;  /* 0x000000ffff0d7224 */ /* 0x000fe200078e00ff */
[----:B------:R-:W5:Y:S01]  /*6390*/  LDCU.64 UR6, c[0x4][0x78] ;  /* 0x01000f00ff0677ac */ /* 0x000f620008000a00 */
[----:B-1----:R-:W1:Y:S01]  /*63a0*/  LDC.64 R2, c[0x4][R3] ;  /* 0x0100000003027b82 */ /* 0x002e620000000a00 */
[----:B------:R-:W2:Y:S01]  /*63b0*/  LDCU.64 UR4, c[0x4][0x10] ;  /* 0x01000200ff0477ac */ /* 0x000ea20008000a00 */
[----:B----4-:R-:W-:Y:S01]  /*63c0*/  MOV R5, UR9 ;  /* 0x0000000900057c02 */ /* 0x010fe20008000f00 */
[----:B------:R-:W-:Y:S01]  /*63d0*/  IMAD.U32 R4, RZ, RZ, UR8 ;  /* 0x00000008ff047e24 */ /* 0x000fe2000f8e00ff */
[----:B-----5:R-:W-:Y:S01]  /*63e0*/  MOV R7, UR7 ;  /* 0x0000000700077c02 */ /* 0x020fe20008000f00 */
[----:B------:R-:W-:Y:S01]  /*63f0*/  IMAD.U32 R6, RZ, RZ, UR6 ;  /* 0x00000006ff067e24 */ /* 0x000fe2000f8e00ff */
[----:B--2---:R-:W-:Y:S01]  /*6400*/  MOV R11, UR5 ;  /* 0x00000005000b7c02 */ /* 0x004fe20008000f00 */
[----:B------:R-:W-:Y:S02]  /*6410*/  IMAD.U32 R10, RZ, RZ, UR4 ;  /* 0x00000004ff0a7e24 */ /* 0x000fe4000f8e00ff */
[----:B------:R-:W-:Y:S07]  /*6420*/  LEPC R20, `(.L_x_109) ;  /* 0x000000001014794e */ /* 0x000fee0000000000 */
[----:B-1-3--:R-:W-:Y:S05]  /*6430*/  CALL.ABS.NOINC R2 ;  /* 0x0000000002007343 */ /* 0x00afea0003c00000 */
.L_x_109:
[----:B--2---:R-:W-:Y:S01]  /*6440*/  SHF.L.U32 R75, R92, 0x10, RZ ;  /* 0x000000105c4b7819 */ /* 0x004fe200000006ff */
[----:B------:R-:W-:Y:S05]  /*6450*/  WARPSYNC.ALL ;  /* 0x0000000000007948 */ /* 0x000fea0003800000 */
[----:B------:R-:W-:Y:S01]  /*6460*/  R2UR UR4, R71 ;  /* 0x00000000470472ca */ /* 0x000fe200000e0000 */
[----:B------:R-:W-:Y:S01]  /*6470*/  BSSY.RECONVERGENT B0, `(.L_x_110) ;  /* 0x0000121000007945 */ /* 0x000fe20003800200 */
[----:B------:R-:W-:Y:S02]  /*6480*/  ISETP.NE.AND P6, PT, R96, RZ, PT ;  /* 0x000000ff6000720c */ /* 0x000fe40003fc5270 */
[----:B------:R-:W-:Y:S02]  /*6490*/  IADD3 R110, PT, PT, R144, UR44, RZ ;  /* 0x0000002c906e7c10 */ /* 0x000fe4000fffe0ff */
[----:B------:R-:W-:Y:S02]  /*64a0*/  SHF.L.U32 R109, R154, 0x4, RZ ;  /* 0x000000049a6d7819 */ /* 0x000fe400000006ff */
[-C--:B------:R-:W-:Y:S02]  /*64b0*/  IADD3 R161, PT, PT, R156, R110.reuse, RZ ;  /* 0x0000006e9ca17210 */ /* 0x080fe40007ffe0ff */
[----:B------:R-:W-:Y:S02]  /*64c0*/  IADD3 R160, PT, PT, R155, R110, RZ ;  /* 0x0000006e9ba07210 */ /* 0x000fe40007ffe0ff */
[----:B------:R-:W-:Y:S01]  /*64d0*/  IADD3 R159, PT, PT, R110, R109, RZ ;  /* 0x0000006d6e9f7210 */ /* 0x000fe20007ffe0ff */
[----:B-1--4-:R-:W3:Y:S01]  /*64e0*/  LDTM.x64 R4, tmem[UR4] ;  /* 0x00000004000479ee */ /* 0x012ee20008340000 */
[C---:B------:R-:W-:Y:S02]  /*64f0*/  PRMT R73, R92.reuse, 0x8880, RZ ;  /* 0x000088805c497816 */ /* 0x040fe400000000ff */
[----:B------:R-:W-:Y:S02]  /*6500*/  SHF.R.S32.HI R75, RZ, 0x18, R75 ;  /* 0x00000018ff4b7819 */ /* 0x000fe4000001144b */
[----:B------:R-:W-:Y:S02]  /*6510*/  SHF.R.S32.HI R76, RZ, 0x18, R93 ;  /* 0x00000018ff4c7819 */ /* 0x000fe4000001145d */
[----:B------:R-:W-:Y:S02]  /*6520*/  SHF.L.U32 R74, R92, 0x8, RZ ;  /* 0x000000085c4a7819 */ /* 0x000fe400000006ff */
[----:B------:R-:W-:Y:S02]  /*6530*/  SHF.L.U32 R77, R93, 0x8, RZ ;  /* 0x000000085d4d7819 */ /* 0x000fe400000006ff */
[----:B------:R-:W-:Y:S02]  /*6540*/  SHF.R.S32.HI R74, RZ, 0x18, R74 ;  /* 0x00000018ff4a7819 */ /* 0x000fe4000001144a */
[----:B------:R-:W-:Y:S02]  /*6550*/  SHF.R.S32.HI R77, RZ, 0x18, R77 ;  /* 0x00000018ff4d7819 */ /* 0x000fe4000001144d */
[----:B------:R-:W-:Y:S02]  /*6560*/  ISETP.NE.AND P0, PT, R158, RZ, PT ;  /* 0x000000ff9e00720c */ /* 0x000fe40003f05270 */
[----:B------:R-:W-:Y:S02]  /*6570*/  LEA R111, R151, UR44, 0x3 ;  /* 0x0000002c976f7c11 */ /* 0x000fe4000f8e18ff */
[----:B------:R-:W-:Y:S01]  /*6580*/  @P6 SHF.L.U32 R116, R150, 0x1f, RZ ;  /* 0x0000001f96746819 */ /* 0x000fe200000006ff */
[C---:B---3--:R-:W-:Y:S02]  /*6590*/  IMAD R0, R70.reuse, R4, RZ ;  /* 0x0000000446007224 */ /* 0x048fe400078e02ff */
[C---:B------:R-:W-:Y:S02]  /*65a0*/  IMAD R2, R70.reuse, R5, RZ ;  /* 0x0000000546027224 */ /* 0x040fe400078e02ff */
[----:B------:R-:W-:Y:S02]  /*65b0*/  IMAD R3, R70, R6, RZ ;  /* 0x0000000646037224 */ /* 0x000fe400078e02ff */
[-C--:B------:R-:W-:Y:S01]  /*65c0*/  IMAD R0, R73, R72.reuse, R0 ;  /* 0x0000004849007224 */ /* 0x080fe200078e0200 */
[----:B------:R-:W-:Y:S01]  /*65d0*/  SHF.R.S32.HI R73, RZ, 0x18, R92 ;  /* 0x00000018ff497819 */ /* 0x000fe2000001145c */
[-C--:B------:R-:W-:Y:S01]  /*65e0*/  IMAD R2, R75, R72.reuse, R2 ;  /* 0x000000484b027224 */ /* 0x080fe200078e0202 */
[C---:B------:R-:W-:Y:S01]  /*65f0*/  PRMT R75, R93.reuse, 0x8880, RZ ;  /* 0x000088805d4b7816 */ /* 0x040fe200000000ff */
[----:B------:R-:W-:Y:S01]  /*6600*/  IMAD R3, R74, R72, R3 ;  /* 0x000000484a037224 */ /* 0x000fe200078e0203 */
[----:B------:R-:W-:Y:S01]  /*6610*/  SHF.L.U32 R74, R93, 0x10, RZ ;  /* 0x000000105d4a7819 */ /* 0x000fe200000006ff */
[C---:B------:R-:W-:Y:S02]  /*6620*/  IMAD R7, R70.reuse, R7, RZ ;  /* 0x0000000746077224 */ /* 0x040fe400078e02ff */
[C---:B------:R-:W-:Y:S01]  /*6630*/  IMAD R4, R70.reuse, R8, RZ ;  /* 0x0000000846047224 */ /* 0x040fe200078e02ff */
[----:B------:R-:W-:Y:S01]  /*6640*/  SHF.R.S32.HI R74, RZ, 0x18, R74 ;  /* 0x00000018ff4a7819 */ /* 0x000fe2000001144a */
[----:B------:R-:W-:Y:S02]  /*6650*/  IMAD R5, R70, R9, RZ ;  /* 0x0000000946057224 */ /* 0x000fe400078e02ff */
[-C--:B------:R-:W-:Y:S01]  /*6660*/  IMAD R7, R73, R72.reuse, R7 ;  /* 0x0000004849077224 */ /* 0x080fe200078e0207 */
[C---:B------:R-:W-:Y:S01]  /*6670*/  PRMT R73, R94.reuse, 0x8880, RZ ;  /* 0x000088805e497816 */ /* 0x040fe200000000ff */
[----:B------:R-:W-:Y:S01]  /*6680*/  IMAD R4, R75, R72, R4 ;  /* 0x000000484b047224 */ /* 0x000fe200078e0204 */
[----:B------:R-:W-:Y:S01]  /*6690*/  SHF.L.U32 R75, R94, 0x8, RZ ;  /* 0x000000085e4b7819 */ /* 0x000fe200000006ff */
[----:B------:R-:W-:Y:S01]  /*66a0*/  IMAD R6, R70, R10, RZ ;  /* 0x0000000a46067224 */ /* 0x000fe200078e02ff */
[----:B------:R-:W-:Y:S01]  /*66b0*/  I2IP.S8.S32.SAT R97, R7, R3, RZ ;  /* 0x0000000307617239 */ /* 0x000fe200000014ff */
[----:B------:R-:W-:Y:S01]  /*66c0*/  IMAD R5, R74, R72, R5 ;  /* 0x000000484a057224 */ /* 0x000fe200078e0205 */
[----:B------:R-:W-:Y:S01]  /*66d0*/  SHF.L.U32 R74, R94, 0x10, RZ ;  /* 0x000000105e4a7819 */ /* 0x000fe200000006ff */
[----:B------:R-:W-:Y:S01]  /*66e0*/  IMAD R11, R70, R11, RZ ;  /* 0x0000000b460b7224 */ /* 0x000fe200078e02ff */
[----:B------:R-:W-:Y:S01]  /*66f0*/  I2IP.S8.S32.SAT R96, R2, R0, R97 ;  /* 0x0000000002607239 */ /* 0x000fe20000001461 */
[C---:B------:R-:W-:Y:S01]  /*6700*/  IMAD R8, R70.reuse, R12, RZ ;  /* 0x0000000c46087224 */ /* 0x040fe200078e02ff */
[----:B------:R-:W-:Y:S01]  /*6710*/  SHF.R.S32.HI R74, RZ, 0x18, R74 ;  /* 0x00000018ff4a7819 */ /* 0x000fe2000001144a */
[-C--:B------:R-:W-:Y:S01]  /*6720*/  IMAD R6, R77, R72.reuse, R6 ;  /* 0x000000484d067224 */ /* 0x080fe200078e0206 */
[----:B------:R-:W-:Y:S01]  /*6730*/  SHF.R.S32.HI R75, RZ, 0x18, R75 ;  /* 0x00000018ff4b7819 */ /* 0x000fe2000001144b */
[----:B------:R-:W-:Y:S01]  /*6740*/  IMAD R9, R70, R13, RZ ;  /* 0x0000000d46097224 */ /* 0x000fe200078e02ff */
[----:B------:R-:W-:Y:S01]  /*6750*/  SHF.L.U32 R77, R95, 0x8, RZ ;  /* 0x000000085f4d7819 */ /* 0x000fe200000006ff */
[-C--:B------:R-:W-:Y:S01]  /*6760*/  IMAD R11, R76, R72.reuse, R11 ;  /* 0x000000484c0b7224 */ /* 0x080fe200078e020b */
[----:B------:R-:W-:Y:S01]  /*6770*/  SHF.R.S32.HI R76, RZ, 0x18, R95 ;  /* 0x00000018ff4c7819 */ /* 0x000fe2000001145f */
[----:B------:R-:W-:Y:S01]  /*6780*/  IMAD R8, R73, R72, R8 ;  /* 0x0000004849087224 */ /* 0x000fe200078e0208 */
[----:B------:R-:W-:Y:S01]  /*6790*/  SHF.R.S32.HI R73, RZ, 0x18, R94 ;  /* 0x00000018ff497819 */ /* 0x000fe2000001145e */
[----:B------:R-:W-:Y:S01]  /*67a0*/  IMAD R10, R70, R14, RZ ;  /* 0x0000000e460a7224 */ /* 0x000fe200078e02ff */
[----:B------:R-:W-:Y:S01]  /*67b0*/  I2IP.S8.S32.SAT R98, R11, R6, RZ ;  /* 0x000000060b627239 */ /* 0x000fe200000014ff */
[----:B------:R-:W-:Y:S01]  /*67c0*/  IMAD R9, R74, R72, R9 ;  /* 0x000000484a097224 */ /* 0x000fe200078e0209 */
[----:B------:R-:W-:Y:S01]  /*67d0*/  SHF.R.S32.HI R77, RZ, 0x18, R77 ;  /* 0x00000018ff4d7819 */ /* 0x000fe2000001144d */
[----:B------:R-:W-:Y:S01]  /*67e0*/  IMAD.U32 R74, R95, 0x10000, RZ ;  /* 0x000100005f4a7824 */ /* 0x000fe200078e00ff */
[----:B------:R-:W-:Y:S01]  /*67f0*/  I2IP.S8.S32.SAT R97, R5, R4, R98 ;  /* 0x0000000405617239 */ /* 0x000fe20000001462 */
[C---:B------:R-:W-:Y:S02]  /*6800*/  IMAD R15, R70.reuse, R15, RZ ;  /* 0x0000000f460f7224 */ /* 0x040fe400078e02ff */
[----:B------:R-:W-:Y:S01]  /*6810*/  IMAD R10, R75, R72, R10 ;  /* 0x000000484b0a7224 */ /* 0x000fe200078e020a */
[----:B------:R-:W-:Y:S01]  /*6820*/  PRMT R75, R95, 0x8880, RZ ;  /* 0x000088805f4b7816 */ /* 0x000fe200000000ff */
        /* <DEDUP_REMOVED lines=11> */
[C---:B------:R-:W-:Y:S01]  /*68e0*/  IMAD R19, R70.reuse, R19, RZ ;  /* 0x0000001346137224 */ /* 0x040fe200078e02ff */
[----:B------:R-:W-:Y:S01]  /*68f0*/  I2IP.S8.S32.SAT R98, R9, R8, R98 ;  /* 0x0000000809627239 */ /* 0x000fe20000001462 */
[C---:B------:R-:W-:Y:S01]  /*6900*/  IMAD R16, R70.reuse, R20, RZ ;  /* 0x0000001446107224 */ /* 0x040fe200078e02ff */
[----:B------:R-:W-:Y:S01]  /*6910*/  SHF.R.S32.HI R74, RZ, 0x18, R74 ;  /* 0x00000018ff4a7819 */ /* 0x000fe2000001144a */
[-C--:B------:R-:W-:Y:S01]  /*6920*/  IMAD R14, R77, R72.reuse, R14 ;  /* 0x000000484d0e7224 */ /* 0x080fe200078e020e */
[----:B------:R-:W-:Y:S01]  /*6930*/  SHF.R.S32.HI R75, RZ, 0x18, R75 ;  /* 0x00000018ff4b7819 */ /* 0x000fe2000001144b */
[----:B------:R-:W-:Y:S01]  /*6940*/  IMAD R17, R70, R21, RZ ;  /* 0x0000001546117224 */ /* 0x000fe200078e02ff */
[----:B------:R-:W-:Y:S01]  /*6950*/  SHF.L.U32 R77, R81, 0x8, RZ ;  /* 0x00000008514d7819 */ /* 0x000fe200000006ff */
[----:B------:R-:W-:Y:S01]  /*6960*/  IMAD R19, R76, R72, R19 ;  /* 0x000000484c137224 */ /* 0x000fe200078e0213 */
[----:B------:R-:W-:Y:S01]  /*6970*/  SHF.R.S32.HI R76, RZ, 0x18, R81 ;  /* 0x00000018ff4c7819 */ /* 0x000fe20000011451 */
[----:B------:R-:W-:Y:S01]  /*6980*/  IMAD R18, R70, R22, RZ ;  /* 0x0000001646127224 */ /* 0x000fe200078e02ff */
[----:B------:R-:W-:Y:S01]  /*6990*/  SHF.R.S32.HI R77, RZ, 0x18, R77 ;  /* 0x00000018ff4d7819 */ /* 0x000fe2000001144d */
[----:B------:R-:W-:Y:S01]  /*69a0*/  IMAD R16, R73, R72, R16 ;  /* 0x0000004849107224 */ /* 0x000fe200078e0210 */
[----:B------:R-:W-:Y:S01]  /*69b0*/  I2IP.S8.S32.SAT R99, R19, R14, RZ ;  /* 0x0000000e13637239 */ /* 0x000fe200000014ff */
[-C--:B------:R-:W-:Y:S01]  /*69c0*/  IMAD R17, R74, R72.reuse, R17 ;  /* 0x000000484a117224 */ /* 0x080fe200078e0211 */
[----:B------:R-:W-:Y:S01]  /*69d0*/  SHF.L.U32 R74, R81, 0x10, RZ ;  /* 0x00000010514a7819 */ /* 0x000fe200000006ff */
[C---:B------:R-:W-:Y:S01]  /*69e0*/  IMAD R23, R70.reuse, R23, RZ ;  /* 0x0000001746177224 */ /* 0x040fe200078e02ff */
[----:B------:R-:W-:Y:S01]  /*69f0*/  SHF.R.S32.HI R73, RZ, 0x18, R80 ;  /* 0x00000018ff497819 */ /* 0x000fe20000011450 */
[----:B------:R-:W-:Y:S01]  /*6a00*/  IMAD R18, R75, R72, R18 ;  /* 0x000000484b127224 */ /* 0x000fe200078e0212 */
[----:B------:R-:W-:Y:S01]  /*6a10*/  PRMT R75, R81, 0x8880, RZ ;  /* 0x00008880514b7816 */ /* 0x000fe200000000ff */
[C---:B------:R-:W-:Y:S01]  /*6a20*/  IMAD R20, R70.reuse, R24, RZ ;  /* 0x0000001846147224 */ /* 0x040fe200078e02ff */
[----:B------:R-:W-:Y:S01]  /*6a30*/  SHF.R.S32.HI R74, RZ, 0x18, R74 ;  /* 0x00000018ff4a7819 */ /* 0x000fe2000001144a */
[----:B------:R-:W-:Y:S01]  /*6a40*/  IMAD R21, R70, R25, RZ ;  /* 0x0000001946157224 */ /* 0x000fe200078e02ff */
[----:B------:R-:W-:Y:S01]  /*6a50*/  I2IP.S8.S32.SAT R99, R13, R12, R99 ;  /* 0x0000000c0d637239 */ /* 0x000fe20000001463 */
[-C--:B------:R-:W-:Y:S01]  /*6a60*/  IMAD R23, R73, R72.reuse, R23 ;  /* 0x0000004849177224 */ /* 0x080fe200078e0217 */
[C---:B------:R-:W-:Y:S01]  /*6a70*/  PRMT R73, R82.reuse, 0x8880, RZ ;  /* 0x0000888052497816 */ /* 0x040fe200000000ff */
[-C--:B------:R-:W-:Y:S01]  /*6a80*/  IMAD R20, R75, R72.reuse, R20 ;  /* 0x000000484b147224 */ /* 0x080fe200078e0214 */
[----:B------:R-:W-:Y:S01]  /*6a90*/  SHF.L.U32 R75, R82, 0x8, RZ ;  /* 0x00000008524b7819 */ /* 0x000fe200000006ff */
[----:B------:R-:W-:Y:S01]  /*6aa0*/  IMAD R21, R74, R72, R21 ;  /* 0x000000484a157224 */ /* 0x000fe200078e0215 */
[----:B------:R1:W-:Y:S01]  /*6ab0*/  STS.128 [R144+UR44+0x4200], R96 ;  /* 0x0042006090007988 */ /* 0x0003e20008000c2c */
[----:B------:R-:W-:Y:S01]  /*6ac0*/  IMAD R22, R70, R26, RZ ;  /* 0x0000001a46167224 */ /* 0x000fe200078e02ff */
[----:B------:R-:W-:Y:S01]  /*6ad0*/  I2IP.S8.S32.SAT R100, R23, R18, RZ ;  /* 0x0000001217647239 */ /* 0x000fe200000014ff */
[----:B------:R-:W-:Y:S01]  /*6ae0*/  IMAD.U32 R74, R82, 0x10000, RZ ;  /* 0x00010000524a7824 */ /* 0x000fe200078e00ff */
[----:B------:R-:W-:Y:S01]  /*6af0*/  SHF.R.S32.HI R75, RZ, 0x18, R75 ;  /* 0x00000018ff4b7819 */ /* 0x000fe2000001144b */
[C---:B------:R-:W-:Y:S01]  /*6b00*/  IMAD R27, R70.reuse, R27, RZ ;  /* 0x0000001b461b7224 */ /* 0x040fe200078e02ff */
[----:B------:R-:W-:Y:S01]  /*6b10*/  I2IP.S8.S32.SAT R100, R17, R16, R100 ;  /* 0x0000001011647239 */ /* 0x000fe20000001464 */
[C---:B------:R-:W-:Y:S01]  /*6b20*/  IMAD R24, R70.reuse, R28, RZ ;  /* 0x0000001c46187224 */ /* 0x040fe200078e02ff */
[----:B------:R-:W-:Y:S01]  /*6b30*/  SHF.R.S32.HI R74, RZ, 0x18, R74 ;  /* 0x00000018ff4a7819 */ /* 0x000fe2000001144a */
[-C--:B------:R-:W-:Y:S01]  /*6b40*/  IMAD R22, R77, R72.reuse, R22 ;  /* 0x000000484d167224 */ /* 0x080fe200078e0216 */
[----:B------:R-:W-:Y:S01]  /*6b50*/  SHF.L.U32 R77, R83, 0x8, RZ ;  /* 0x00000008534d7819 */ /* 0x000fe200000006ff */
[----:B------:R-:W-:Y:S02]  /*6b60*/  IMAD R25, R70, R29, RZ ;  /* 0x0000001d46197224 */ /* 0x000fe400078e02ff */
        /* <DEDUP_REMOVED lines=33> */
[----:B------:R-:W-:Y:S01]  /*6d80*/  PRMT R76, R85, 0x8880, RZ ;  /* 0x00008880554c7816 */ /* 0x000fe200000000ff */
[C---:B------:R-:W-:Y:S02]  /*6d90*/  IMAD R34, R70.reuse, R38, RZ ;  /* 0x0000002646227224 */ /* 0x040fe400078e02ff */
[----:B------:R-:W-:Y:S01]  /*6da0*/  IMAD R32, R73, R72, R32 ;  /* 0x0000004849207224 */ /* 0x000fe200078e0220 */
[----:B------:R-:W-:Y:S01]  /*6db0*/  SHF.R.S32.HI R73, RZ, 0x18, R84 ;  /* 0x00000018ff497819 */ /* 0x000fe20000011454 */
[----:B------:R-:W-:Y:S01]  /*6dc0*/  IMAD R39, R70, R39, RZ ;  /* 0x0000002746277224 */ /* 0x000fe200078e02ff */
[----:B------:R-:W-:Y:S01]  /*6dd0*/  I2IP.S8.S32.SAT R103, R35, R30, RZ ;  /* 0x0000001e23677239 */ /* 0x000fe200000014ff */
[-C--:B------:R-:W-:Y:S02]  /*6de0*/  IMAD R33, R74, R72.reuse, R33 ;  /* 0x000000484a217224 */ /* 0x080fe400078e0221 */
[----:B------:R-:W-:Y:S01]  /*6df0*/  IMAD R34, R75, R72, R34 ;  /* 0x000000484b227224 */ /* 0x000fe200078e0222 */
[----:B------:R-:W-:Y:S01]  /*6e00*/  I2IP.S8.S32.SAT R103, R29, R28, R103 ;  /* 0x0000001c1d677239 */ /* 0x000fe20000001467 */
[C---:B------:R-:W-:Y:S01]  /*6e10*/  IMAD.U32 R74, R85.reuse, 0x10000, RZ ;  /* 0x00010000554a7824 */ /* 0x040fe200078e00ff */
[----:B------:R-:W-:Y:S01]  /*6e20*/  SHF.L.U32 R75, R85, 0x8, RZ ;  /* 0x00000008554b7819 */ /* 0x000fe200000006ff */
[----:B------:R-:W-:Y:S01]  /*6e30*/  IMAD R39, R73, R72, R39 ;  /* 0x0000004849277224 */ /* 0x000fe200078e0227 */
[----:B------:R-:W-:Y:S01]  /*6e40*/  MOV R73, R76 ;  /* 0x0000004c00497202 */ /* 0x000fe20000000f00 */
[C---:B------:R-:W-:Y:S01]  /*6e50*/  IMAD R36, R70.reuse, R40, RZ ;  /* 0x0000002846247224 */ /* 0x040fe200078e02ff */
[----:B------:R-:W-:Y:S01]  /*6e60*/  SHF.R.S32.HI R74, RZ, 0x18, R74 ;  /* 0x00000018ff4a7819 */ /* 0x000fe2000001144a */
[C---:B------:R-:W-:Y:S01]  /*6e70*/  IMAD R37, R70.reuse, R41, RZ ;  /* 0x0000002946257224 */ /* 0x040fe200078e02ff */
[----:B------:R-:W-:Y:S01]  /*6e80*/  SHF.R.S32.HI R75, RZ, 0x18, R75 ;  /* 0x00000018ff4b7819 */ /* 0x000fe2000001144b */
[----:B------:R-:W-:Y:S01]  /*6e90*/  IMAD R38, R70, R42, RZ ;  /* 0x0000002a46267224 */ /* 0x000fe200078e02ff */
[----:B------:R1:W-:Y:S01]  /*6ea0*/  STS.128 [R161+0x4200], R100 ;  /* 0x00420064a1007388 */ /* 0x0003e20000000c00 */
[----:B------:R-:W-:Y:S01]  /*6eb0*/  IMAD R36, R73, R72, R36 ;  /* 0x0000004849247224 */ /* 0x000fe200078e0224 */
[----:B------:R-:W-:Y:S01]  /*6ec0*/  I2IP.S8.S32.SAT R104, R39, R34, RZ ;  /* 0x0000002227687239 */ /* 0x000fe200000014ff */
[-C--:B------:R-:W-:Y:S01]  /*6ed0*/  IMAD R37, R74, R72.reuse, R37 ;  /* 0x000000484a257224 */ /* 0x080fe200078e0225 */
[----:B------:R-:W-:Y:S01]  /*6ee0*/  SHF.R.S32.HI R76, RZ, 0x18, R85 ;  /* 0x00000018ff4c7819 */ /* 0x000fe20000011455 */
[----:B------:R-:W-:Y:S01]  /*6ef0*/  IMAD R43, R70, R43, RZ ;  /* 0x0000002b462b7224 */ /* 0x000fe200078e02ff */
[C---:B------:R-:W-:Y:S01]  /*6f00*/  SHF.L.U32 R74, R86.reuse, 0x10, RZ ;  /* 0x00000010564a7819 */ /* 0x040fe200000006ff */
[----:B------:R-:W-:Y:S01]  /*6f10*/  IMAD R38, R75, R72, R38 ;  /* 0x000000484b267224 */ /* 0x000fe200078e0226 */
[----:B------:R-:W-:Y:S01]  /*6f20*/  PRMT R73, R86, 0x8880, RZ ;  /* 0x0000888056497816 */ /* 0x000fe200000000ff */
[----:B------:R-:W-:Y:S01]  /*6f30*/  IMAD R40, R70, R44, RZ ;  /* 0x0000002c46287224 */ /* 0x000fe200078e02ff */
[----:B------:R-:W-:Y:S01]  /*6f40*/  SHF.L.U32 R75, R86, 0x8, RZ ;  /* 0x00000008564b7819 */ /* 0x000fe200000006ff */
[----:B------:R-:W-:Y:S01]  /*6f50*/  IMAD R41, R70, R45, RZ ;  /* 0x0000002d46297224 */ /* 0x000fe200078e02ff */
[----:B------:R-:W-:Y:S01]  /*6f60*/  SHF.R.S32.HI R74, RZ, 0x18, R74 ;  /* 0x00000018ff4a7819 */ /* 0x000fe2000001144a */
[----:B------:R-:W-:Y:S01]  /*6f70*/  IMAD R43, R76, R72, R43 ;  /* 0x000000484c2b7224 */ /* 0x000fe200078e022b */
[----:B------:R-:W-:Y:S01]  /*6f80*/  SHF.R.S32.HI R75, RZ, 0x18, R75 ;  /* 0x00000018ff4b7819 */ /* 0x000fe2000001144b */
[C---:B------:R-:W-:Y:S01]  /*6f90*/  IMAD R42, R70.reuse, R46, RZ ;  /* 0x0000002e462a7224 */ /* 0x040fe200078e02ff */
[----:B------:R-:W-:Y:S01]  /*6fa0*/  I2IP.S8.S32.SAT R104, R33, R32, R104 ;  /* 0x0000002021687239 */ /* 0x000fe20000001468 */
[----:B------:R-:W-:Y:S01]  /*6fb0*/  IMAD R40, R73, R72, R40 ;  /* 0x0000004849287224 */ /* 0x000fe200078e0228 */
[----:B------:R-:W-:Y:S01]  /*6fc0*/  SHF.R.S32.HI R76, RZ, 0x18, R86 ;  /* 0x00000018ff4c7819 */ /* 0x000fe20000011456 */
[----:B------:R-:W-:Y:S01]  /*6fd0*/  IMAD R47, R70, R47, RZ ;  /* 0x0000002f462f7224 */ /* 0x000fe200078e02ff */
[----:B------:R-:W-:Y:S01]  /*6fe0*/  I2IP.S8.S32.SAT R105, R43, R38, RZ ;  /* 0x000000262b697239 */ /* 0x000fe200000014ff */
[-C--:B------:R-:W-:Y:S01]  /*6ff0*/  IMAD R41, R74, R72.reuse, R41 ;  /* 0x000000484a297224 */ /* 0x080fe200078e0229 */
[----:B------:R-:W-:Y:S01]  /*7000*/  PRMT R73, R87, 0x8880, RZ ;  /* 0x0000888057497816 */ /* 0x000fe200000000ff */
[-C--:B------:R-:W-:Y:S01]  /*7010*/  IMAD R42, R75, R72.reuse, R42 ;  /* 0x000000484b2a7224 */ /* 0x080fe200078e022a */
[----:B------:R-:W-:Y:S01]  /*7020*/  SHF.L.U32 R74, R87, 0x10, RZ ;  /* 0x00000010574a7819 */ /* 0x000fe200000006ff */
[----:B------:R-:W-:Y:S01]  /*7030*/  IMAD R47, R76, R72, R47 ;  /* 0x000000484c2f7224 */ /* 0x000fe200078e022f */
[----:B------:R-:W-:Y:S01]  /*7040*/  I2IP.S8.S32.SAT R105, R37, R36, R105 ;  /* 0x0000002425697239 */ /* 0x000fe20000001469 */
[C---:B------:R-:W-:Y:S01]  /*7050*/  IMAD R44, R70.reuse, R48, RZ ;  /* 0x00000030462c7224 */ /* 0x040fe200078e02ff */
[----:B------:R-:W-:Y:S01]  /*7060*/  SHF.R.S32.HI R74, RZ, 0x18, R74 ;  /* 0x00000018ff4a7819 */ /* 0x000fe2000001144a */
[----:B------:R-:W-:Y:S01]  /*7070*/  IMAD.SHL.U32 R76, R87, 0x100, RZ ;  /* 0x00000100574c7824 */ /* 0x000fe200078e00ff */
[----:B------:R-:W-:Y:S01]  /*7080*/  I2IP.S8.S32.SAT R106, R47, R42, RZ ;  /* 0x0000002a2f6a7239 */ /* 0x000fe200000014ff */
[----:B------:R-:W-:Y:S01]  /*7090*/  IMAD R45, R70, R49, RZ ;  /* 0x00000031462d7224 */ /* 0x000fe200078e02ff */
[----:B------:R-:W-:Y:S01]  /*70a0*/  PRMT R75, R88, 0x8880, RZ ;  /* 0x00008880584b7816 */ /* 0x000fe200000000ff */
[----:B------:R-:W-:Y:S01]  /*70b0*/  IMAD R44, R73, R72, R44 ;  /* 0x00000048492c7224 */ /* 0x000fe200078e022c */
[----:B------:R-:W-:Y:S01]  /*70c0*/  SHF.R.S32.HI R73, RZ, 0x18, R76 ;  /* 0x00000018ff497819 */ /* 0x000fe2000001144c */
[----:B------:R-:W-:Y:S01]  /*70d0*/  IMAD R46, R70, R50, RZ ;  /* 0x00000032462e7224 */ /* 0x000fe200078e02ff */
[----:B------:R-:W-:Y:S01]  /*70e0*/  I2IP.S8.S32.SAT R106, R41, R40, R106 ;  /* 0x00000028296a7239 */ /* 0x000fe2000000146a */
[----:B------:R-:W-:Y:S01]  /*70f0*/  IMAD R45, R74, R72, R45 ;  /* 0x000000484a2d7224 */ /* 0x000fe200078e022d */
[----:B------:R-:W-:Y:S01]  /*7100*/  SHF.R.S32.HI R74, RZ, 0x18, R87 ;  /* 0x00000018ff4a7819 */ /* 0x000fe20000011457 */
[----:B------:R-:W-:Y:S01]  /*7110*/  IMAD R51, R70, R51, RZ ;  /* 0x0000003346337224 */ /* 0x000fe200078e02ff */
[----:B------:R-:W-:Y:S01]  /*7120*/  SHF.L.U32 R76, R88, 0x8, RZ ;  /* 0x00000008584c7819 */ /* 0x000fe200000006ff */
[----:B------:R-:W-:Y:S02]  /*7130*/  IMAD R48, R70, R52, RZ ;  /* 0x0000003446307224 */ /* 0x000fe400078e02ff */
[-C--:B------:R-:W-:Y:S01]  /*7140*/  IMAD R46, R73, R72.reuse, R46 ;  /* 0x00000048492e7224 */ /* 0x080fe200078e022e */
[----:B------:R-:W-:Y:S01]  /*7150*/  SHF.R.S32.HI R73, RZ, 0x18, R77 ;  /* 0x00000018ff497819 */ /* 0x000fe2000001144d */
[-C--:B------:R-:W-:Y:S01]  /*7160*/  IMAD R51, R74, R72.reuse, R51 ;  /* 0x000000484a337224 */ /* 0x080fe200078e0233 */
[----:B------:R-:W-:Y:S01]  /*7170*/  SHF.R.S32.HI R74, RZ, 0x18, R88 ;  /* 0x00000018ff4a7819 */ /* 0x000fe20000011458 */
[----:B------:R-:W-:Y:S01]  /*7180*/  IMAD R49, R70, R53, RZ ;  /* 0x0000003546317224 */ /* 0x000fe200078e02ff */
[----:B------:R-:W-:Y:S01]  /*7190*/  SHF.L.U32 R77, R90, 0x8, RZ ;  /* 0x000000085a4d7819 */ /* 0x000fe200000006ff */
[----:B------:R-:W-:Y:S01]  /*71a0*/  IMAD R48, R75, R72, R48 ;  /* 0x000000484b307224 */ /* 0x000fe200078e0230 */
[----:B------:R-:W-:Y:S01]  /*71b0*/  SHF.R.S32.HI R75, RZ, 0x18, R76 ;  /* 0x00000018ff4b7819 */ /* 0x000fe2000001144c */
[C---:B------:R-:W-:Y:S01]  /*71c0*/  IMAD R50, R70.reuse, R54, RZ ;  /* 0x0000003646327224 */ /* 0x040fe200078e02ff */
[----:B------:R-:W-:Y:S01]  /*71d0*/  I2IP.S8.S32.SAT R107, R51, R46, RZ ;  /* 0x0000002e336b7239 */ /* 0x000fe200000014ff */
[C---:B------:R-:W-:Y:S01]  /*71e0*/  IMAD R55, R70.reuse, R55, RZ ;  /* 0x0000003746377224 */ /* 0x040fe200078e02ff */
[----:B------:R-:W-:Y:S01]  /*71f0*/  SHF.L.U32 R76, R89, 0x10, RZ ;  /* 0x00000010594c7819 */ /* 0x000fe200000006ff */
[----:B------:R-:W-:Y:S01]  /*7200*/  IMAD R49, R73, R72, R49 ;  /* 0x0000004849317224 */ /* 0x000fe200078e0231 */
[----:B------:R-:W-:Y:S01]  /*7210*/  PRMT R73, R89, 0x8880, RZ ;  /* 0x0000888059497816 */ /* 0x000fe200000000ff */
[----:B------:R-:W-:Y:S01]  /*7220*/  IMAD R52, R70, R56, RZ ;  /* 0x0000003846347224 */ /* 0x000fe200078e02ff */
[----:B------:R-:W-:Y:S01]  /*7230*/  I2IP.S8.S32.SAT R107, R45, R44, R107 ;  /* 0x0000002c2d6b7239 */ /* 0x000fe2000000146b */
[-C--:B------:R-:W-:Y:S01]  /*7240*/  IMAD R50, R75, R72.reuse, R50 ;  /* 0x000000484b327224 */ /* 0x080fe200078e0232 */
[----:B------:R-:W-:Y:S01]  /*7250*/  PRMT R75, R90, 0x8880, RZ ;  /* 0x000088805a4b7816 */ /* 0x000fe200000000ff */
[-C--:B------:R-:W-:Y:S01]  /*7260*/  IMAD R55, R74, R72.reuse, R55 ;  /* 0x000000484a377224 */ /* 0x080fe200078e0237 */
[----:B------:R-:W-:Y:S01]  /*7270*/  SHF.R.S32.HI R74, RZ, 0x18, R76 ;  /* 0x00000018ff4a7819 */ /* 0x000fe2000001144c */
[----:B------:R-:W-:Y:S01]  /*7280*/  IMAD R52, R73, R72, R52 ;  /* 0x0000004849347224 */ /* 0x000fe200078e0234 */
[----:B------:R-:W-:Y:S01]  /*7290*/  SHF.L.U32 R73, R89, 0x8, RZ ;  /* 0x0000000859497819 */ /* 0x000fe200000006ff */
[C---:B------:R-:W-:Y:S01]  /*72a0*/  IMAD R53, R70.reuse, R57, RZ ;  /* 0x0000003946357224 */ /* 0x040fe200078e02ff */
[----:B------:R1:W-:Y:S01]  /*72b0*/  STS.128 [R160+0x4200], R104 ;  /* 0x00420068a0007388 */ /* 0x0003e20000000c00 */
[----:B------:R-:W-:Y:S01]  /*72c0*/  IMAD R54, R70, R58, RZ ;  /* 0x0000003a46367224 */ /* 0x000fe200078e02ff */
[----:B------:R-:W-:Y:S01]  /*72d0*/  SHF.R.S32.HI R73, RZ, 0x18, R73 ;  /* 0x00000018ff497819 */ /* 0x000fe20000011449 */
[----:B------:R-:W-:Y:S01]  /*72e0*/  IMAD R53, R74, R72, R53 ;  /* 0x000000484a357224 */ /* 0x000fe200078e0235 */
[----:B------:R-:W-:Y:S01]  /*72f0*/  SHF.L.U32 R76, R90, 0x10, RZ ;  /* 0x000000105a4c7819 */ /* 0x000fe200000006ff */
[C---:B------:R-:W-:Y:S01]  /*7300*/  IMAD R59, R70.reuse, R59, RZ ;  /* 0x0000003b463b7224 */ /* 0x040fe200078e02ff */
[----:B------:R-:W-:Y:S01]  /*7310*/  SHF.R.S32.HI R74, RZ, 0x18, R89 ;  /* 0x00000018ff4a7819 */ /* 0x000fe20000011459 */
[C---:B------:R-:W-:Y:S01]  /*7320*/  IMAD R56, R70.reuse, R60, RZ ;  /* 0x0000003c46387224 */ /* 0x040fe200078e02ff */
[----:B------:R-:W-:Y:S01]  /*7330*/  I2IP.S8.S32.SAT R112, R55, R50, RZ ;  /* 0x0000003237707239 */ /* 0x000fe200000014ff */
[----:B------:R-:W-:Y:S01]  /*7340*/  IMAD R54, R73, R72, R54 ;  /* 0x0000004849367224 */ /* 0x000fe200078e0236 */
[----:B------:R-:W-:Y:S01]  /*7350*/  SHF.R.S32.HI R76, RZ, 0x18, R76 ;  /* 0x00000018ff4c7819 */ /* 0x000fe2000001144c */
[----:B------:R-:W-:Y:S01]  /*7360*/  IMAD R57, R70, R61, RZ ;  /* 0x0000003d46397224 */ /* 0x000fe200078e02ff */
[----:B------:R-:W-:Y:S01]  /*7370*/  I2IP.S8.S32.SAT R112, R49, R48, R112 ;  /* 0x0000003031707239 */ /* 0x000fe20000001470 */
[----:B------:R-:W-:Y:S01]  /*7380*/  IMAD R59, R74, R72, R59 ;  /* 0x000000484a3b7224 */ /* 0x000fe200078e023b */
[----:B------:R-:W-:Y:S01]  /*7390*/  SHF.R.S32.HI R77, RZ, 0x18, R77 ;  /* 0x00000018ff4d7819 */ /* 0x000fe2000001144d */
[----:B------:R-:W-:Y:S01]  /*73a0*/  IMAD R58, R70, R62, RZ ;  /* 0x0000003e463a7224 */ /* 0x000fe200078e02ff */
[----:B------:R-:W-:Y:S01]  /*73b0*/  SHF.R.S32.HI R73, RZ, 0x18, R90 ;  /* 0x00000018ff497819 */ /* 0x000fe2000001145a */
[----:B------:R-:W-:Y:S01]  /*73c0*/  IMAD R56, R75, R72, R56 ;  /* 0x000000484b387224 */ /* 0x000fe200078e0238 */
[----:B------:R-:W-:Y:S01]  /*73d0*/  I2IP.S8.S32.SAT R113, R59, R54, RZ ;  /* 0x000000363b717239 */ /* 0x000fe200000014ff */
[----:B------:R-:W-:Y:S01]  /*73e0*/  IMAD R57, R76, R72, R57 ;  /* 0x000000484c397224 */ /* 0x000fe200078e0239 */
[C---:B------:R-:W-:Y:S01]  /*73f0*/  PRMT R75, R91.reuse, 0x8880, RZ ;  /* 0x000088805b4b7816 */ /* 0x040fe200000000ff */
[----:B------:R-:W-:Y:S01]  /*7400*/  IMAD.U32 R74, R91, 0x10000, RZ ;  /* 0x000100005b4a7824 */ /* 0x000fe200078e00ff */
[----:B------:R-:W-:Y:S01]  /*7410*/  I2IP.S8.S32.SAT R113, R53, R52, R113 ;  /* 0x0000003435717239 */ /* 0x000fe20000001471 */
[C---:B------:R-:W-:Y:S01]  /*7420*/  IMAD R63, R70.reuse, R63, RZ ;  /* 0x0000003f463f7224 */ /* 0x040fe200078e02ff */
[----:B------:R-:W-:Y:S01]  /*7430*/  SHF.R.S32.HI R76, RZ, 0x18, R91 ;  /* 0x00000018ff4c7819 */ /* 0x000fe2000001145b */
[----:B------:R-:W-:Y:S01]  /*7440*/  IMAD R58, R77, R72, R58 ;  /* 0x000000484d3a7224 */ /* 0x000fe200078e023a */
[----:B------:R-:W-:Y:S01]  /*7450*/  SHF.L.U32 R77, R91, 0x8, RZ ;  /* 0x000000085b4d7819 */ /* 0x000fe200000006ff */
[C---:B------:R-:W-:Y:S01]  /*7460*/  IMAD R60, R70.reuse, R64, RZ ;  /* 0x00000040463c7224 */ /* 0x040fe200078e02ff */
[----:B------:R-:W-:Y:S01]  /*7470*/  SHF.R.S32.HI R74, RZ, 0x18, R74 ;  /* 0x00000018ff4a7819 */ /* 0x000fe2000001144a */
[C---:B------:R-:W-:Y:S01]  /*7480*/  IMAD R61, R70.reuse, R65, RZ ;  /* 0x00000041463d7224 */ /* 0x040fe200078e02ff */
[----:B------:R-:W-:Y:S01]  /*7490*/  SHF.R.S32.HI R77, RZ, 0x18, R77 ;  /* 0x00000018ff4d7819 */ /* 0x000fe2000001144d */
[-C--:B------:R-:W-:Y:S02]  /*74a0*/  IMAD R63, R73, R72.reuse, R63 ;  /* 0x00000048493f7224 */ /* 0x080fe400078e023f */
[----:B------:R-:W-:Y:S02]  /*74b0*/  IMAD R60, R75, R72, R60 ;  /* 0x000000484b3c7224 */ /* 0x000fe400078e023c */
[----:B------:R-:W-:Y:S01]  /*74c0*/  IMAD R62, R70, R66, RZ ;  /* 0x00000042463e7224 */ /* 0x000fe200078e02ff */
[----:B------:R-:W-:Y:S01]  /*74d0*/  I2IP.S8.S32.SAT R114, R63, R58, RZ ;  /* 0x0000003a3f727239 */ /* 0x000fe200000014ff */
[----:B------:R-:W-:Y:S02]  /*74e0*/  IMAD R61, R74, R72, R61 ;  /* 0x000000484a3d7224 */ /* 0x000fe400078e023d */
[----:B------:R-:W-:Y:S01]  /*74f0*/  IMAD R67, R70, R67, RZ ;  /* 0x0000004346437224 */ /* 0x000fe200078e02ff */
[----:B------:R-:W-:Y:S01]  /*7500*/  I2IP.S8.S32.SAT R114, R57, R56, R114 ;  /* 0x0000003839727239 */ /* 0x000fe20000001472 */
[-C--:B------:R-:W-:Y:S02]  /*7510*/  IMAD R62, R77, R72.reuse, R62 ;  /* 0x000000484d3e7224 */ /* 0x080fe400078e023e */
[----:B------:R-:W-:Y:S05]  /*7520*/  IMAD R67, R76, R72, R67 ;  /* 0x000000484c437224 */ /* 0x000fea00078e0243 */
[----:B------:R-:W-:Y:S04]  /*7530*/  I2IP.S8.S32.SAT R115, R67, R62, RZ ;  /* 0x0000003e43737239 */ /* 0x000fe800000014ff */
[----:B------:R-:W-:Y:S05]  /*7540*/  I2IP.S8.S32.SAT R115, R61, R60, R115 ;  /* 0x0000003c3d737239 */ /* 0x000fea0000001473 */
[----:B------:R1:W-:Y:S01]  /*7550*/  STS.128 [R159+0x4200], R112 ;  /* 0x004200709f007388 */ /* 0x0003e20000000c00 */
[----:B------:R-:W-:Y:S01]  /*7560*/  @!PT LDS RZ, [RZ] ;  /* 0x00000000fffff984 */ /* 0x000fe20000000800 */
[----:B------:R-:W-:Y:S01]  /*7570*/  @!PT LDS RZ, [RZ] ;  /* 0x00000000fffff984 */ /* 0x000fe20000000800 */
[----:B------:R-:W-:Y:S01]  /*7580*/  @!PT LDS RZ, [RZ] ;  /* 0x00000000fffff984 */ /* 0x000fe20000000800 */
[----:B------:R-:W-:Y:S01]  /*7590*/  @!PT LDS RZ, [RZ] ;  /* 0x00000000fffff984 */ /* 0x000fe20000000800 */
[----:B------:R2:W-:Y:S07]  /*75a0*/  MEMBAR.ALL.CTA ;  /* 0x0000000000007992 */ /* 0x0005ee0000008000 */
[----:B--2---:R-:W2:Y:S02]  /*75b0*/  FENCE.VIEW.ASYNC.S ;  /* 0x00000000000073c6 */ /* 0x004ea40000000000 */
[----:B--2---:R-:W-:Y:S06]  /*75c0*/  BAR.SYNC.DEFER_BLOCKING 0x1, 0x80 ;  /* 0x0042000000007b1d */ /* 0x004fec0000010000 */
[----:B------:R-:W-:Y:S05]  /*75d0*/  @P0 BRA `(.L_x_111) ;  /* 0x0000000000280947 */ /* 0x000fea0003800000 */
[----:B------:R-:W2:Y:S01]  /*75e0*/  LDCU.64 UR6, c[0x0][0x348] ;  /* 0x00006900ff0677ac */ /* 0x000ea20008000a00 */
[----:B------:R-:W-:Y:S01]  /*75f0*/  UIADD3 UR4, UPT, UPT, UR44, 0x4200, URZ ;  /* 0x000042002c047890 */ /* 0x000fe2000fffe0ff */
[----:B------:R-:W-:Y:S05]  /*7600*/  UMOV UR51, UR36 ;  /* 0x0000002400337c82 */ /* 0x000fea0008000000 */
[----:B------:R-:W-:Y:S04]  /*7610*/  MOV R157, UR4 ;  /* 0x00000004009d7c02 */ /* 0x000fe80008000f00 */
[----:B------:R-:W-:Y:S01]  /*7620*/  R2UR UR48, R157 ;  /* 0x000000009d3072ca */ /* 0x000fe200000e0000 */
[----:B--2---:R-:W-:Y:S04]  /*7630*/  UIADD3 UR4, UP0, UPT, UR6, 0x680, URZ ;  /* 0x0000068006047890 */ /* 0x004fe8000ff1e0ff */
[----:B------:R-:W-:Y:S09]  /*7640*/  UIADD3.X UR5, UPT, UPT, URZ, UR7, URZ, UP0, !UPT ;  /* 0x00000007ff057290 */ /* 0x000ff200087fe4ff */
[----:B------:R2:W-:Y:S01]  /*7650*/  UTMASTG.3D [UR48], [UR4] ;  /* 0x00000030040073b5 */ /* 0x0005e20008010000 */
[----:B------:R0:W-:Y:S01]  /*7660*/  UTMACMDFLUSH ;  /* 0x00000000000079b7 */ /* 0x0001e20000000000 */
[----:B--2---:R-:W-:Y:S04]  /*7670*/  DEPBAR.LE SB0, 0x1 ;  /* 0x000080400000791a */ /* 0x004fe80000000000 */
.L_x_111:
[----:B------:R-:W-:Y:S05]  /*7680*/  BSYNC.RECONVERGENT B0 ;  /* 0x0000000000007941 */ /* 0x000fea0003800200 */
.L_x_110:
[----:B------:R-:W-:Y:S06]  /*7690*/  BAR.SYNC.DEFER_BLOCKING 0x1, 0x80 ;  /* 0x0042000000007b1d */ /* 0x000fec0000010000 */
[----:B------:R-:W2:Y:S01]  /*76a0*/  @P6 SYNCS.PHASECHK.TRANS64.TRYWAIT P0, [R111+URZ+0xc0], R116 ;  /* 0x0000c0746f0065a7 */ /* 0x000ea200080011ff */
[----:B------:R-:W-:Y:S01]  /*76b0*/  BSSY B1, `(.L_x_112) ;  /* 0x0000023000017945 */ /* 0x000fe20003800000 */
[----:B--2---:R-:W-:Y:S03]  /*76c0*/  @P6 SEL R79, RZ, 0x1, !P0 ;  /* 0x00000001ff4f6807 */ /* 0x004fe60004000000 */
[----:B------:R-:W-:Y:S05]  /*76d0*/  @!P6 BRA `(.L_x_113) ;  /* 0x000000000080e947 */ /* 0x000fea0003800000 */
[----:B------:R-:W-:Y:S01]  /*76e0*/  ISETP.NE.AND P1, PT, R108, RZ, PT ;  /* 0x000000ff6c00720c */ /* 0x000fe20003f25270 */
[----:B------:R-:W-:Y:S01]  /*76f0*/  BSSY B0, `(.L_x_114) ;  /* 0x000000a000007945 */ /* 0x000fe20003800000 */
[----:B------:R-:W-:Y:S11]  /*7700*/  ISETP.NE.AND P0, PT, R79, RZ, PT ;  /* 0x000000ff4f00720c */ /* 0x000ff60003f05270 */
[----:B------:R-:W-:Y:S04]  /*7710*/  @P1 IMAD R110, R151, 0x2000, R110 ;  /* 0x00002000976e1824 */ /* 0x000fe800078e026e */
[--C-:B------:R-:W-:Y:S01]  /*7720*/  @P1 IMAD.IADD R109, R109, 0x1, R110.reuse ;  /* 0x000000016d6d1824 */ /* 0x100fe200078e026e */
[----:B------:R-:W-:Y:S01]  /*7730*/  @P1 IADD3 R3, PT, PT, R156, R110, RZ ;  /* 0x0000006e9c031210 */ /* 0x000fe20007ffe0ff */
[----:B------:R-:W-:Y:S01]  /*7740*/  @P1 IMAD.IADD R2, R155, 0x1, R110 ;  /* 0x000000019b021824 */ /* 0x000fe200078e026e */
[----:B------:R-:W-:Y:S06]  /*7750*/  @P0 BRA `(.L_x_115) ;  /* 0x00000000000c0947 */ /* 0x000fec0003800000 */
[----:B------:R-:W-:Y:S04]  /*7760*/  SHF.L.U32 R0, R150, 0x1f, RZ ;  /* 0x0000001f96007819 */ /* 0x000fe800000006ff */
[----:B------:R-:W2:Y:S02]  /*7770*/  SYNCS.PHASECHK.TRANS64.TRYWAIT P0, [R111+URZ+0xc0], R0 ;  /* 0x0000c0006f0075a7 */ /* 0x000ea400080011ff */
[----:B--2---:R-:W-:Y:S05]  /*7780*/  @!P0 BRA `(.L_x_116) ;  /* 0x0000002000bc8947 */ /* 0x004fea0003800000 */
.L_x_115:
[----:B------:R-:W-:Y:S05]  /*7790*/  BSYNC B0 ;  /* 0x0000000000007941 */ /* 0x000fea0003800000 */
.L_x_114:
[----:B------:R-:W-:Y:S01]  /*77a0*/  ISETP.NE.AND P0, PT, R108, RZ, PT ;  /* 0x000000ff6c00720c */ /* 0x000fe20003f05270 */
[----:B--2---:R-:W-:Y:S02]  /*77b0*/  VIADD R111, R111, 0xd0 ;  /* 0x000000d06f6f7836 */ /* 0x004fe40000000000 */
[----:B------:R-:W-:Y:S02]  /*77c0*/  IMAD.U32 R0, RZ, RZ, UR45 ;  /* 0x0000002dff007e24 */ /* 0x000fe4000f8e00ff */
[----:B------:R-:W-:Y:S03]  /*77d0*/  VIADD R151, R151, 0x1 ;  /* 0x0000000197977836 */ /* 0x000fe60000000000 */
[----:B------:R-:W-:Y:S05]  /*77e0*/  PRMT R0, R0, 0x654, R111 ;  /* 0x0000065400007816 */ /* 0x000fea000000006f */
[----:B------:R2:W3:Y:S04]  /*77f0*/  @P0 LDS.128 R92, [R110+0x200] ;  /* 0x000200006e5c0984 */ /* 0x0004e80000000c00 */
[----:B------:R2:W4:Y:S04]  /*7800*/  @P0 LDS.128 R80, [R3+0x200] ;  /* 0x0002000003500984 */ /* 0x0005280000000c00 */
        /* <DEDUP_REMOVED lines=13> */
.L_x_113:
[----:B------:R-:W-:Y:S05]  /*78e0*/  BSYNC B1 ;  /* 0x0000000000017941 */ /* 0x000fea0003800000 */
.L_x_112:
[----:B--2---:R-:W-:Y:S05]  /*78f0*/  VIADD R3, R71, 0x40 ;  /* 0x0000004047037836 */ /* 0x004fea0000000000 */
[----:B------:R-:W-:Y:S04]  /*7900*/  SHF.R.U32.HI R3, RZ, 0x15, R3 ;  /* 0x00000015ff037819 */ /* 0x000fe80000011603 */
[----:B------:R-:W-:Y:S11]  /*7910*/  LOP3.LUT P0, RZ, R3, 0x3, R146, 0x48, !PT ;  /* 0x0000000303ff7812 */ /* 0x000ff60007804892 */
[----:B------:R-:W-:Y:S02]  /*7920*/  @!UPT UIADD3 URZ, UPT, UPT, URZ, URZ, URZ ;  /* 0x000000fffffff290 */ /* 0x000fe4000fffe0ff */
[----:B------:R-:W-:Y:S05]  /*7930*/  @!P0 BRA `(.L_x_117) ;  /* 0x0000000000408947 */ /* 0x000fea0003800000 */
[----:B------:R-:W2:Y:S01]  /*7940*/  LDCU.64 UR8, c[0x4][0x70] ;  /* 0x01000e00ff0877ac */ /* 0x000ea20008000a00 */
[----:B------:R-:W-:Y:S01]  /*7950*/  MOV R3, 0x0 ;  /* 0x0000000000037802 */ /* 0x000fe20000000f00 */
[----:B------:R-:W-:Y:S02]  /*7960*/  HFMA2 R12, -RZ, RZ, 0, 5.9604644775390625e-08 ;  /* 0x00000001ff0c7431 */ /* 0x000fe400000001ff */
[----:B------:R-:W-:Y:S02]  /*7970*/  IMAD.MOV.U32 R8, RZ, RZ, 0x192 ;  /* 0x00000192ff087424 */ /* 0x000fe400078e00ff */
[----:B------:R-:W-:Y:S01]  /*7980*/  IMAD.MOV.U32 R13, RZ, RZ, RZ ;  /* 0x000000ffff0d7224 */ /* 0x000fe200078e00ff */
[----:B------:R-:W5:Y:S01]  /*7990*/  LDCU.64 UR6, c[0x4][0x78] ;  /* 0x01000f00ff0677ac */ /* 0x000f620008000a00 */
[----:B------:R-:W1:Y:S01]  /*79a0*/  LDC.64 R2, c[0x4][R3] ;  /* 0x0100000003027b82 */ /* 0x000e620000000a00 */
[----:B------:R-:W3:Y:S01]  /*79b0*/  LDCU.64 UR4, c[0x4][0x10] ;  /* 0x01000200ff0477ac */ /* 0x000ee20008000a00 */
[----:B--2---:R-:W-:Y:S01]  /*79c0*/  MOV R5, UR9 ;  /* 0x0000000900057c02 */ /* 0x004fe20008000f00 */
[----:B------:R-:W-:Y:S01]  /*79d0*/  IMAD.U32 R4, RZ, RZ, UR8 ;  /* 0x00000008ff047e24 */ /* 0x000fe2000f8e00ff */
[----:B-----5:R-:W-:Y:S01]  /*79e0*/  MOV R7, UR7 ;  /* 0x0000000700077c02 */ /* 0x020fe20008000f00 */
[----:B------:R-:W-:Y:S01]  /*79f0*/  IMAD.U32 R6, RZ, RZ, UR6 ;  /* 0x00000006ff067e24 */ /* 0x000fe2000f8e00ff */
[----:B---3--:R-:W-:Y:S01]  /*7a00*/  MOV R11, UR5 ;  /* 0x00000005000b7c02 */ /* 0x008fe20008000f00 */
[----:B------:R-:W-:Y:S02]  /*7a10*/  IMAD.U32 R10, RZ, RZ, UR4 ;  /* 0x00000004ff0a7e24 */ /* 0x000fe4000f8e00ff */
[----:B------:R-:W-:Y:S07]  /*7a20*/  LEPC R20, `(.L_x_117) ;  /* 0x000000001014794e */ /* 0x000fee0000000000 */
[----:B-1--4-:R-:W-:Y:S05]  /*7a30*/  CALL.ABS.NOINC R2 ;  /* 0x0000000002007343 */ /* 0x012fea0003c00000 */
.L_x_117:
[----:B------:R-:W-:Y:S01]  /*7a40*/  ISETP.NE.AND P0, PT, R158, RZ, PT ;  /* 0x000000ff9e00720c */ /* 0x000fe20003f05270 */
[----:B------:R-:W-:Y:S05]  /*7a50*/  WARPSYNC.ALL ;  /* 0x0000000000007948 */ /* 0x000fea0003800000 */
[----:B---3--:R-:W-:Y:S01]  /*7a60*/  IMAD.U32 R131, R94, 0x10000, RZ ;  /* 0x000100005e837824 */ /* 0x008fe200078e00ff */
[----:B------:R-:W-:Y:S01]  /*7a70*/  R2UR UR4, R71 ;  /* 0x00000000470472ca */ /* 0x000fe200000e0000 */
[----:B----4-:R-:W-:Y:S01]  /*7a80*/  IMAD.U32 R125, R80, 0x10000, RZ ;  /* 0x00010000507d7824 */ /* 0x010fe200078e00ff */
[C---:B------:R-:W-:Y:S01]  /*7a90*/  SHF.L.U32 R135, R92.reuse, 0x10, RZ ;  /* 0x000000105c877819 */ /* 0x040fe200000006ff */
[----:B-1----:R-:W-:Y:S01]  /*7aa0*/  IMAD.U32 R110, R85, 0x10000, RZ ;  /* 0x00010000556e7824 */ /* 0x002fe200078e00ff */
[----:B------:R-:W-:Y:S01]  /*7ab0*/  PRMT R3, R92, 0x8880, RZ ;  /* 0x000088805c037816 */ /* 0x000fe200000000ff */
[----:B------:R-:W-:Y:S01]  /*7ac0*/  IMAD.SHL.U32 R118, R82, 0x100, RZ ;  /* 0x0000010052767824 */ /* 0x000fe200078e00ff */
[----:B------:R-:W-:Y:S01]  /*7ad0*/  SHF.L.U32 R73, R92, 0x8, RZ ;  /* 0x000000085c497819 */ /* 0x000fe200000006ff */
[----:B------:R-:W-:Y:S01]  /*7ae0*/  IMAD.SHL.U32 R103, R87, 0x100, RZ ;  /* 0x0000010057677824 */ /* 0x000fe200078e00ff */
[----:B------:R-:W-:Y:S01]  /*7af0*/  SHF.R.S32.HI R0, RZ, 0x18, R135 ;  /* 0x00000018ff007819 */ /* 0x000fe20000011487 */
[----:B------:R-:W-:Y:S01]  /*7b00*/  BSSY.RECONVERGENT B0, `(.L_x_118) ;  /* 0x0000124000007945 */ /* 0x000fe20003800200 */
[----:B------:R-:W-:Y:S02]  /*7b10*/  SHF.R.S32.HI R73, RZ, 0x18, R73 ;  /* 0x00000018ff497819 */ /* 0x000fe40000011449 */
[----:B------:R-:W-:Y:S01]  /*7b20*/  R2UR UR5, R78 ;  /* 0x000000004e0572ca */ /* 0x000fe200000e0000 */
[----:B------:R-:W1:Y:S01]  /*7b30*/  LDTM.x64 R4, tmem[UR4+0x40] ;  /* 0x00004004000479ee */ /* 0x000e620008340000 */
[----:B------:R-:W-:Y:S01]  /*7b40*/  NOP ;  /* 0x0000000000007918 */ /* 0x000fe20000000000 */
[----:B------:R-:W-:Y:S02]  /*7b50*/  SHF.R.S32.HI R74, RZ, 0x18, R92 ;  /* 0x00000018ff4a7819 */ /* 0x000fe4000001145c */
[C---:B------:R-:W-:Y:S02]  /*7b60*/  SHF.L.U32 R2, R93.reuse, 0x10, RZ ;  /* 0x000000105d027819 */ /* 0x040fe400000006ff */
[----:B------:R-:W-:Y:S02]  /*7b70*/  PRMT R134, R93, 0x8880, RZ ;  /* 0x000088805d867816 */ /* 0x000fe400000000ff */
[----:B------:R-:W-:Y:S02]  /*7b80*/  PRMT R132, R94, 0x8880, RZ ;  /* 0x000088805e847816 */ /* 0x000fe400000000ff */
[----:B------:R-:W-:Y:S02]  /*7b90*/  SHF.R.S32.HI R75, RZ, 0x18, R93 ;  /* 0x00000018ff4b7819 */ /* 0x000fe4000001145d */
[----:B------:R-:W-:Y:S01]  /*7ba0*/  UIADD3 UR4, UPT, UPT, UR5, 0x130, URZ ;  /* 0x0000013005047890 */ /* 0x000fe2000fffe0ff */
[C---:B------:R-:W-:Y:S02]  /*7bb0*/  PRMT R129, R95.reuse, 0x8880, RZ ;  /* 0x000088805f817816 */ /* 0x040fe400000000ff */
[----:B------:R-:W-:Y:S01]  /*7bc0*/  SHF.R.S32.HI R76, RZ, 0x18, R94 ;  /* 0x00000018ff4c7819 */ /* 0x000fe2000001145e */
[----:B------:R-:W-:Y:S01]  /*7bd0*/  UPRMT UR4, UR45, 0x654, UR4 ;  /* 0x000006542d047896 */ /* 0x000fe20008000004 */
[----:B------:R-:W-:Y:S02]  /*7be0*/  SHF.L.U32 R128, R95, 0x10, RZ ;  /* 0x000000105f807819 */ /* 0x000fe400000006ff */
[----:B------:R-:W-:Y:S02]  /*7bf0*/  PRMT R126, R80, 0x8880, RZ ;  /* 0x00008880507e7816 */ /* 0x000fe400000000ff */
[----:B------:R-:W-:Y:S02]  /*7c00*/  SHF.R.S32.HI R77, RZ, 0x18, R95 ;  /* 0x00000018ff4d7819 */ /* 0x000fe4000001145f */
[C---:B------:R-:W-:Y:S01]  /*7c10*/  PRMT R123, R81.reuse, 0x8880, RZ ;  /* 0x00008880517b7816 */ /* 0x040fe200000000ff */
[C---:B-1----:R-:W-:Y:S01]  /*7c20*/  IMAD R4, R70.reuse, R4, RZ ;  /* 0x0000000446047224 */ /* 0x042fe200078e02ff */
[----:B------:R-:W-:Y:S01]  /*7c30*/  SYNCS.ARRIVE.TRANS64.RED.A1T0 RZ, [UR4], RZ ;  /* 0x000000ffffff79a7 */ /* 0x000fe20008100404 */
[C---:B------:R-:W-:Y:S01]  /*7c40*/  IMAD R5, R70.reuse, R5, RZ ;  /* 0x0000000546057224 */ /* 0x040fe200078e02ff */
[----:B------:R-:W-:Y:S01]  /*7c50*/  SHF.R.S32.HI R78, RZ, 0x18, R80 ;  /* 0x00000018ff4e7819 */ /* 0x000fe20000011450 */
[----:B------:R-:W-:Y:S01]  /*7c60*/  IMAD R6, R70, R6, RZ ;  /* 0x0000000646067224 */ /* 0x000fe200078e02ff */
[----:B------:R-:W-:Y:S01]  /*7c70*/  SHF.L.U32 R122, R81, 0x10, RZ ;  /* 0x00000010517a7819 */ /* 0x000fe200000006ff */
[-C--:B------:R-:W-:Y:S01]  /*7c80*/  IMAD R4, R3, R72.reuse, R4 ;  /* 0x0000004803047224 */ /* 0x080fe200078e0204 */
[----:B------:R-:W-:Y:S01]  /*7c90*/  PRMT R120, R82, 0x8880, RZ ;  /* 0x0000888052787816 */ /* 0x000fe200000000ff */
[----:B------:R-:W-:Y:S01]  /*7ca0*/  IMAD R7, R70, R7, RZ ;  /* 0x0000000746077224 */ /* 0x000fe200078e02ff */
[----:B------:R-:W-:Y:S01]  /*7cb0*/  SHF.R.S32.HI R79, RZ, 0x18, R81 ;  /* 0x00000018ff4f7819 */ /* 0x000fe20000011451 */
[-C--:B------:R-:W-:Y:S01]  /*7cc0*/  IMAD R5, R0, R72.reuse, R5 ;  /* 0x0000004800057224 */ /* 0x080fe200078e0205 */
[----:B------:R-:W-:Y:S01]  /*7cd0*/  SHF.L.U32 R119, R82, 0x10, RZ ;  /* 0x0000001052777819 */ /* 0x000fe200000006ff */
[----:B------:R-:W-:Y:S01]  /*7ce0*/  IMAD R6, R73, R72, R6 ;  /* 0x0000004849067224 */ /* 0x000fe200078e0206 */
[----:B------:R-:W-:Y:S01]  /*7cf0*/  MOV R73, R134 ;  /* 0x0000008600497202 */ /* 0x000fe20000000f00 */
[----:B------:R-:W-:Y:S01]  /*7d00*/  IMAD R7, R74, R72, R7 ;  /* 0x000000484a077224 */ /* 0x000fe200078e0207 */
[----:B------:R-:W-:Y:S01]  /*7d10*/  SHF.R.S32.HI R74, RZ, 0x18, R2 ;  /* 0x00000018ff4a7819 */ /* 0x000fe20000011402 */
[C---:B------:R-:W-:Y:S01]  /*7d20*/  IMAD R2, R70.reuse, R17, RZ ;  /* 0x0000001146027224 */ /* 0x040fe200078e02ff */
[----:B------:R-:W-:Y:S01]  /*7d30*/  PRMT R117, R83, 0x8880, RZ ;  /* 0x0000888053757816 */ /* 0x000fe200000000ff */
[C---:B------:R-:W-:Y:S01]  /*7d40*/  IMAD R17, R70.reuse, R21, RZ ;  /* 0x0000001546117224 */ /* 0x040fe200078e02ff */
[----:B------:R-:W-:Y:S01]  /*7d50*/  I2IP.S8.S32.SAT R140, R7, R6, RZ ;  /* 0x00000006078c7239 */ /* 0x000fe200000014ff */
[C---:B------:R-:W-:Y:S01]  /*7d60*/  IMAD R21, R70.reuse, R25, RZ ;  /* 0x0000001946157224 */ /* 0x040fe200078e02ff */
[----:B------:R-:W-:Y:S01]  /*7d70*/  SHF.R.S32.HI R6, RZ, 0x18, R131 ;  /* 0x00000018ff067819 */ /* 0x000fe20000011483 */
[C---:B------:R-:W-:Y:S01]  /*7d80*/  IMAD R25, R70.reuse, R29, RZ ;  /* 0x0000001d46197224 */ /* 0x040fe200078e02ff */
[----:B------:R-:W-:Y:S01]  /*7d90*/  I2IP.S8.S32.SAT R140, R5, R4, R140 ;  /* 0x00000004058c7239 */ /* 0x000fe2000000148c */
[C---:B------:R-:W-:Y:S01]  /*7da0*/  IMAD R29, R70.reuse, R33, RZ ;  /* 0x00000021461d7224 */ /* 0x040fe200078e02ff */
[----:B------:R-:W-:Y:S01]  /*7db0*/  SHF.R.S32.HI R5, RZ, 0x18, R128 ;  /* 0x00000018ff057819 */ /* 0x000fe20000011480 */
[C---:B------:R-:W-:Y:S01]  /*7dc0*/  IMAD R8, R70.reuse, R8, RZ ;  /* 0x0000000846087224 */ /* 0x040fe200078e02ff */
[----:B------:R-:W-:Y:S01]  /*7dd0*/  SHF.L.U32 R116, R83, 0x10, RZ ;  /* 0x0000001053747819 */ /* 0x000fe200000006ff */
[----:B------:R-:W-:Y:S01]  /*7de0*/  IMAD R33, R70, R37, RZ ;  /* 0x0000002546217224 */ /* 0x000fe200078e02ff */
[----:B------:R-:W-:Y:S01]  /*7df0*/  PRMT R114, R84, 0x8880, RZ ;  /* 0x0000888054727816 */ /* 0x000fe200000000ff */
[----:B------:R-:W-:Y:S01]  /*7e00*/  IMAD R37, R70, R41, RZ ;  /* 0x0000002946257224 */ /* 0x000fe200078e02ff */
[----:B------:R-:W-:Y:S01]  /*7e10*/  SHF.L.U32 R113, R84, 0x10, RZ ;  /* 0x0000001054717819 */ /* 0x000fe200000006ff */
[C---:B------:R-:W-:Y:S01]  /*7e20*/  IMAD R9, R70.reuse, R9, RZ ;  /* 0x0000000946097224 */ /* 0x040fe200078e02ff */
[C---:B------:R-:W-:Y:S01]  /*7e30*/  PRMT R111, R85.reuse, 0x8880, RZ ;  /* 0x00008880556f7816 */ /* 0x040fe200000000ff */
[C---:B------:R-:W-:Y:S01]  /*7e40*/  IMAD R41, R70.reuse, R45, RZ ;  /* 0x0000002d46297224 */ /* 0x040fe200078e02ff */
[----:B------:R-:W-:Y:S01]  /*7e50*/  SHF.L.U32 R109, R85, 0x8, RZ ;  /* 0x00000008556d7819 */ /* 0x000fe200000006ff */
[----:B------:R-:W-:Y:S01]  /*7e60*/  IMAD R45, R70, R49, RZ ;  /* 0x00000031462d7224 */ /* 0x000fe200078e02ff */
[----:B------:R-:W-:Y:S01]  /*7e70*/  PRMT R108, R86, 0x8880, RZ ;  /* 0x00008880566c7816 */ /* 0x000fe200000000ff */
[----:B------:R-:W-:Y:S01]  /*7e80*/  IMAD R10, R70, R10, RZ ;  /* 0x0000000a460a7224 */ /* 0x000fe200078e02ff */
[----:B------:R-:W-:Y:S01]  /*7e90*/  SHF.L.U32 R107, R86, 0x10, RZ ;  /* 0x00000010566b7819 */ /* 0x000fe200000006ff */
[C---:B------:R-:W-:Y:S01]  /*7ea0*/  IMAD R49, R70.reuse, R53, RZ ;  /* 0x0000003546317224 */ /* 0x040fe200078e02ff */
[----:B------:R-:W-:Y:S01]  /*7eb0*/  PRMT R105, R87, 0x8880, RZ ;  /* 0x0000888057697816 */ /* 0x000fe200000000ff */
[-C--:B------:R-:W-:Y:S01]  /*7ec0*/  IMAD R8, R73, R72.reuse, R8 ;  /* 0x0000004849087224 */ /* 0x080fe200078e0208 */
[----:B------:R-:W-:Y:S01]  /*7ed0*/  SHF.L.U32 R104, R87, 0x10, RZ ;  /* 0x0000001057687819 */ /* 0x000fe200000006ff */
[----:B------:R-:W-:Y:S01]  /*7ee0*/  IMAD R53, R70, R57, RZ ;  /* 0x0000003946357224 */ /* 0x000fe200078e02ff */
[----:B------:R-:W-:Y:S01]  /*7ef0*/  PRMT R102, R88, 0x8880, RZ ;  /* 0x0000888058667816 */ /* 0x000fe200000000ff */
[----:B------:R-:W-:Y:S01]  /*7f00*/  IMAD R11, R70, R11, RZ ;  /* 0x0000000b460b7224 */ /* 0x000fe200078e02ff */
[----:B------:R-:W-:Y:S01]  /*7f10*/  SHF.L.U32 R101, R88, 0x10, RZ ;  /* 0x0000001058657819 */ /* 0x000fe200000006ff */
[----:B------:R-:W-:Y:S01]  /*7f20*/  IMAD R57, R70, R61, RZ ;  /* 0x0000003d46397224 */ /* 0x000fe200078e02ff */
[C---:B------:R-:W-:Y:S01]  /*7f30*/  PRMT R99, R89.reuse, 0x8880, RZ ;  /* 0x0000888059637816 */ /* 0x040fe200000000ff */
[----:B------:R-:W-:Y:S01]  /*7f40*/  IMAD R9, R74, R72, R9 ;  /* 0x000000484a097224 */ /* 0x000fe200078e0209 */
[----:B------:R-:W-:Y:S01]  /*7f50*/  SHF.L.U32 R98, R89, 0x10, RZ ;  /* 0x0000001059627819 */ /* 0x000fe200000006ff */
[----:B------:R-:W-:Y:S01]  /*7f60*/  IMAD R61, R70, R65, RZ ;  /* 0x00000041463d7224 */ /* 0x000fe200078e02ff */
[----:B------:R-:W-:Y:S01]  /*7f70*/  PRMT R96, R90, 0x8880, RZ ;  /* 0x000088805a607816 */ /* 0x000fe200000000ff */
[C---:B------:R-:W-:Y:S01]  /*7f80*/  IMAD R12, R70.reuse, R12, RZ ;  /* 0x0000000c460c7224 */ /* 0x040fe200078e02ff */
[----:B------:R-:W-:Y:S01]  /*7f90*/  SHF.L.U32 R92, R91, 0x10, RZ ;  /* 0x000000105b5c7819 */ /* 0x000fe200000006ff */
[----:B------:R-:W-:Y:S01]  /*7fa0*/  IMAD.MOV.U32 R65, RZ, RZ, R132 ;  /* 0x000000ffff417224 */ /* 0x000fe200078e0084 */
[----:B------:R-:W-:Y:S01]  /*7fb0*/  SHF.L.U32 R133, R93, 0x8, RZ ;  /* 0x000000085d857819 */ /* 0x000fe200000006ff */
[C---:B------:R-:W-:Y:S01]  /*7fc0*/  IMAD R13, R70.reuse, R13, RZ ;  /* 0x0000000d460d7224 */ /* 0x040fe200078e02ff */
[----:B------:R-:W-:Y:S01]  /*7fd0*/  PRMT R93, R91, 0x8880, RZ ;  /* 0x000088805b5d7816 */ /* 0x000fe200000000ff */
[C---:B------:R-:W-:Y:S01]  /*7fe0*/  IMAD R14, R70.reuse, R14, RZ ;  /* 0x0000000e460e7224 */ /* 0x040fe200078e02ff */
[----:B------:R-:W-:Y:S01]  /*7ff0*/  SHF.R.S32.HI R7, RZ, 0x18, R133 ;  /* 0x00000018ff077819 */ /* 0x000fe20000011485 */
[----:B------:R-:W-:Y:S01]  /*8000*/  IMAD R15, R70, R15, RZ ;  /* 0x0000000f460f7224 */ /* 0x000fe200078e02ff */
[----:B------:R-:W-:Y:S01]  /*8010*/  SHF.L.U32 R130, R94, 0x8, RZ ;  /* 0x000000085e827819 */ /* 0x000fe200000006ff */
[----:B------:R-:W-:Y:S01]  /*8020*/  IMAD R0, R70, R16, RZ ;  /* 0x0000001046007224 */ /* 0x000fe200078e02ff */
[----:B------:R-:W-:Y:S01]  /*8030*/  SHF.L.U32 R127, R95, 0x8, RZ ;  /* 0x000000085f7f7819 */ /* 0x000fe200000006ff */
[-C--:B------:R-:W-:Y:S01]  /*8040*/  IMAD R10, R7, R72.reuse, R10 ;  /* 0x00000048070a7224 */ /* 0x080fe200078e020a */
[----:B------:R-:W-:Y:S01]  /*8050*/  MOV R7, R129 ;  /* 0x0000008100077202 */ /* 0x000fe20000000f00 */
[-C--:B------:R-:W-:Y:S01]  /*8060*/  IMAD R11, R75, R72.reuse, R11 ;  /* 0x000000484b0b7224 */ /* 0x080fe200078e020b */
[----:B------:R-:W-:Y:S01]  /*8070*/  SHF.R.S32.HI R73, RZ, 0x18, R130 ;  /* 0x00000018ff497819 */ /* 0x000fe20000011482 */
[-C--:B------:R-:W-:Y:S01]  /*8080*/  IMAD R12, R65, R72.reuse, R12 ;  /* 0x00000048410c7224 */ /* 0x080fe200078e020c */
[----:B------:R-:W-:Y:S01]  /*8090*/  SHF.R.S32.HI R4, RZ, 0x18, R127 ;  /* 0x00000018ff047819 */ /* 0x000fe2000001147f */
[----:B------:R-:W-:Y:S01]  /*80a0*/  IMAD R13, R6, R72, R13 ;  /* 0x00000048060d7224 */ /* 0x000fe200078e020d */
[----:B------:R-:W-:Y:S01]  /*80b0*/  I2IP.S8.S32.SAT R10, R11, R10, RZ ;  /* 0x0000000a0b0a7239 */ /* 0x000fe200000014ff */
[-C--:B------:R-:W-:Y:S01]  /*80c0*/  IMAD R14, R73, R72.reuse, R14 ;  /* 0x00000048490e7224 */ /* 0x080fe200078e020e */
[----:B------:R-:W-:Y:S01]  /*80d0*/  SHF.R.S32.HI R6, RZ, 0x18, R125 ;  /* 0x00000018ff067819 */ /* 0x000fe2000001147d */
[----:B------:R-:W-:Y:S01]  /*80e0*/  IMAD R15, R76, R72, R15 ;  /* 0x000000484c0f7224 */ /* 0x000fe200078e020f */
[----:B------:R-:W-:Y:S01]  /*80f0*/  I2IP.S8.S32.SAT R141, R9, R8, R10 ;  /* 0x00000008098d7239 */ /* 0x000fe2000000140a */
[----:B------:R-:W-:Y:S01]  /*8100*/  IMAD R3, R70, R18, RZ ;  /* 0x0000001246037224 */ /* 0x000fe200078e02ff */
[----:B------:R-:W-:Y:S01]  /*8110*/  SHF.L.U32 R124, R80, 0x8, RZ ;  /* 0x00000008507c7819 */ /* 0x000fe200000006ff */
[----:B------:R-:W-:Y:S01]  /*8120*/  IMAD R0, R7, R72, R0 ;  /* 0x0000004807007224 */ /* 0x000fe200078e0200 */
[----:B------:R-:W-:Y:S01]  /*8130*/  I2IP.S8.S32.SAT R14, R15, R14, RZ ;  /* 0x0000000e0f0e7239 */ /* 0x000fe200000014ff */
[----:B------:R-:W-:Y:S01]  /*8140*/  IMAD R19, R70, R19, RZ ;  /* 0x0000001346137224 */ /* 0x000fe200078e02ff */
[----:B------:R-:W-:Y:S01]  /*8150*/  SHF.R.S32.HI R7, RZ, 0x18, R124 ;  /* 0x00000018ff077819 */ /* 0x000fe2000001147c */
[----:B------:R-:W-:Y:S01]  /*8160*/  IMAD R2, R5, R72, R2 ;  /* 0x0000004805027224 */ /* 0x000fe200078e0202 */
[----:B------:R-:W-:Y:S01]  /*8170*/  I2IP.S8.S32.SAT R142, R13, R12, R14 ;  /* 0x0000000c0d8e7239 */ /* 0x000fe2000000140e */
[----:B------:R-:W-:Y:S01]  /*8180*/  IMAD R3, R4, R72, R3 ;  /* 0x0000004804037224 */ /* 0x000fe200078e0203 */
[----:B------:R-:W-:Y:S01]  /*8190*/  MOV R5, R126 ;  /* 0x0000007e00057202 */ /* 0x000fe20000000f00 */
[C---:B------:R-:W-:Y:S01]  /*81a0*/  IMAD R16, R70.reuse, R20, RZ ;  /* 0x0000001446107224 */ /* 0x040fe200078e02ff */
[----:B------:R-:W-:Y:S01]  /*81b0*/  SHF.R.S32.HI R4, RZ, 0x18, R122 ;  /* 0x00000018ff047819 */ /* 0x000fe2000001147a */
[----:B------:R-:W-:Y:S01]  /*81c0*/  IMAD R19, R77, R72, R19 ;  /* 0x000000484d137224 */ /* 0x000fe200078e0213 */
[----:B------:R-:W-:Y:S01]  /*81d0*/  SHF.R.S32.HI R80, RZ, 0x18, R82 ;  /* 0x00000018ff507819 */ /* 0x000fe20000011452 */
[C---:B------:R-:W-:Y:S01]  /*81e0*/  IMAD R18, R70.reuse, R22, RZ ;  /* 0x0000001646127224 */ /* 0x040fe200078e02ff */
[----:B------:R-:W-:Y:S01]  /*81f0*/  SHF.R.S32.HI R82, RZ, 0x18, R84 ;  /* 0x00000018ff527819 */ /* 0x000fe20000011454 */
[-C--:B------:R-:W-:Y:S01]  /*8200*/  IMAD R16, R5, R72.reuse, R16 ;  /* 0x0000004805107224 */ /* 0x080fe200078e0210 */
[----:B------:R-:W-:Y:S01]  /*8210*/  I2IP.S8.S32.SAT R19, R19, R3, RZ ;  /* 0x0000000313137239 */ /* 0x000fe200000014ff */
[----:B------:R-:W-:Y:S01]  /*8220*/  IMAD R23, R70, R23, RZ ;  /* 0x0000001746177224 */ /* 0x000fe200078e02ff */
[----:B------:R-:W-:Y:S01]  /*8230*/  MOV R3, R123 ;  /* 0x0000007b00037202 */ /* 0x000fe20000000f00 */
[----:B------:R-:W-:Y:S01]  /*8240*/  IMAD R17, R6, R72, R17 ;  /* 0x0000004806117224 */ /* 0x000fe200078e0211 */
[----:B------:R-:W-:Y:S01]  /*8250*/  I2IP.S8.S32.SAT R143, R2, R0, R19 ;  /* 0x00000000028f7239 */ /* 0x000fe20000001413 */
[----:B------:R-:W-:Y:S01]  /*8260*/  IMAD R20, R70, R24, RZ ;  /* 0x0000001846147224 */ /* 0x000fe200078e02ff */
[----:B------:R-:W-:Y:S01]  /*8270*/  MOV R5, R120 ;  /* 0x0000007800057202 */ /* 0x000fe20000000f00 */
[-C--:B------:R-:W-:Y:S01]  /*8280*/  IMAD R18, R7, R72.reuse, R18 ;  /* 0x0000004807127224 */ /* 0x080fe200078e0212 */
[----:B------:R-:W-:Y:S01]  /*8290*/  SHF.L.U32 R121, R81, 0x8, RZ ;  /* 0x0000000851797819 */ /* 0x000fe200000006ff */
[-C--:B------:R-:W-:Y:S01]  /*82a0*/  IMAD R23, R78, R72.reuse, R23 ;  /* 0x000000484e177224 */ /* 0x080fe200078e0217 */
[----:B------:R1:W-:Y:S01]  /*82b0*/  STS.128 [R144+UR44+0x6200], R140 ;  /* 0x0062008c90007988 */ /* 0x0003e20008000c2c */
[----:B------:R-:W-:Y:S01]  /*82c0*/  IMAD R20, R3, R72, R20 ;  /* 0x0000004803147224 */ /* 0x000fe200078e0214 */
[----:B------:R-:W-:Y:S01]  /*82d0*/  SHF.R.S32.HI R3, RZ, 0x18, R121 ;  /* 0x00000018ff037819 */ /* 0x000fe20000011479 */
[C---:B------:R-:W-:Y:S01]  /*82e0*/  IMAD R22, R70.reuse, R26, RZ ;  /* 0x0000001a46167224 */ /* 0x040fe200078e02ff */
[----:B------:R-:W-:Y:S01]  /*82f0*/  I2IP.S8.S32.SAT R18, R23, R18, RZ ;  /* 0x0000001217127239 */ /* 0x000fe200000014ff */
[----:B------:R-:W-:Y:S01]  /*8300*/  IMAD R27, R70, R27, RZ ;  /* 0x0000001b461b7224 */ /* 0x000fe200078e02ff */
[----:B------:R-:W-:Y:S01]  /*8310*/  SHF.R.S32.HI R0, RZ, 0x18, R119 ;  /* 0x00000018ff007819 */ /* 0x000fe20000011477 */
[----:B------:R-:W-:Y:S01]  /*8320*/  IMAD R21, R4, R72, R21 ;  /* 0x0000004804157224 */ /* 0x000fe200078e0215 */
[----:B------:R-:W-:Y:S01]  /*8330*/  I2IP.S8.S32.SAT R16, R17, R16, R18 ;  /* 0x0000001011107239 */ /* 0x000fe20000001412 */
[C---:B------:R-:W-:Y:S01]  /*8340*/  IMAD R24, R70.reuse, R28, RZ ;  /* 0x0000001c46187224 */ /* 0x040fe200078e02ff */
[----:B------:R-:W-:Y:S01]  /*8350*/  SHF.R.S32.HI R7, RZ, 0x18, R118 ;  /* 0x00000018ff077819 */ /* 0x000fe20000011476 */
[-C--:B------:R-:W-:Y:S01]  /*8360*/  IMAD R22, R3, R72.reuse, R22 ;  /* 0x0000004803167224 */ /* 0x080fe200078e0216 */
[----:B------:R-:W-:Y:S01]  /*8370*/  SHF.R.S32.HI R81, RZ, 0x18, R83 ;  /* 0x00000018ff517819 */ /* 0x000fe20000011453 */
[----:B------:R-:W-:Y:S01]  /*8380*/  IMAD R27, R79, R72, R27 ;  /* 0x000000484f1b7224 */ /* 0x000fe200078e021b */
[----:B------:R-:W-:Y:S01]  /*8390*/  SHF.L.U32 R115, R83, 0x8, RZ ;  /* 0x0000000853737819 */ /* 0x000fe200000006ff */
[C---:B------:R-:W-:Y:S01]  /*83a0*/  IMAD R26, R70.reuse, R30, RZ ;  /* 0x0000001e461a7224 */ /* 0x040fe200078e02ff */
[----:B------:R-:W-:Y:S01]  /*83b0*/  SHF.R.S32.HI R83, RZ, 0x18, R85 ;  /* 0x00000018ff537819 */ /* 0x000fe20000011455 */
[----:B------:R-:W-:Y:S01]  /*83c0*/  IMAD R24, R5, R72, R24 ;  /* 0x0000004805187224 */ /* 0x000fe200078e0218 */
[----:B------:R-:W-:Y:S01]  /*83d0*/  I2IP.S8.S32.SAT R17, R27, R22, RZ ;  /* 0x000000161b117239 */ /* 0x000fe200000014ff */
[----:B------:R-:W-:Y:S01]  /*83e0*/  IMAD R31, R70, R31, RZ ;  /* 0x0000001f461f7224 */ /* 0x000fe200078e02ff */
[----:B------:R-:W-:Y:S01]  /*83f0*/  SHF.R.S32.HI R85, RZ, 0x18, R87 ;  /* 0x00000018ff557819 */ /* 0x000fe20000011457 */
[----:B------:R-:W-:Y:S01]  /*8400*/  IMAD R25, R0, R72, R25 ;  /* 0x0000004800197224 */ /* 0x000fe200078e0219 */
[----:B------:R-:W-:Y:S01]  /*8410*/  I2IP.S8.S32.SAT R17, R21, R20, R17 ;  /* 0x0000001415117239 */ /* 0x000fe20000001411 */
[----:B------:R-:W-:Y:S01]  /*8420*/  IMAD R28, R70, R32, RZ ;  /* 0x00000020461c7224 */ /* 0x000fe200078e02ff */
[----:B------:R-:W-:Y:S01]  /*8430*/  SHF.R.S32.HI R0, RZ, 0x18, R116 ;  /* 0x00000018ff007819 */ /* 0x000fe20000011474 */
[-C--:B------:R-:W-:Y:S01]  /*8440*/  IMAD R26, R7, R72.reuse, R26 ;  /* 0x00000048071a7224 */ /* 0x080fe200078e021a */
[----:B------:R-:W-:Y:S01]  /*8450*/  SHF.R.S32.HI R5, RZ, 0x18, R115 ;  /* 0x00000018ff057819 */ /* 0x000fe20000011473 */
[----:B------:R-:W-:Y:S01]  /*8460*/  IMAD.MOV.U32 R3, RZ, RZ, R117 ;  /* 0x000000ffff037224 */ /* 0x000fe200078e0075 */
[----:B------:R-:W-:Y:S01]  /*8470*/  SHF.R.S32.HI R7, RZ, 0x18, R109 ;  /* 0x00000018ff077819 */ /* 0x000fe2000001146d */
[----:B------:R-:W-:Y:S01]  /*8480*/  IMAD R31, R80, R72, R31 ;  /* 0x00000048501f7224 */ /* 0x000fe200078e021f */
[----:B------:R-:W-:Y:S01]  /*8490*/  SHF.R.S32.HI R87, RZ, 0x18, R89 ;  /* 0x00000018ff577819 */ /* 0x000fe20000011459 */
[----:B------:R-:W-:Y:S01]  /*84a0*/  IMAD R30, R70, R34, RZ ;  /* 0x00000022461e7224 */ /* 0x000fe200078e02ff */
[----:B------:R-:W-:Y:S01]  /*84b0*/  SHF.L.U32 R112, R84, 0x8, RZ ;  /* 0x0000000854707819 */ /* 0x000fe200000006ff */
[----:B------:R-:W-:Y:S01]  /*84c0*/  IMAD R28, R3, R72, R28 ;  /* 0x00000048031c7224 */ /* 0x000fe200078e021c */
[----:B------:R-:W-:Y:S01]  /*84d0*/  I2IP.S8.S32.SAT R18, R31, R26, RZ ;  /* 0x0000001a1f127239 */ /* 0x000fe200000014ff */
[----:B------:R-:W-:Y:S01]  /*84e0*/  IMAD R35, R70, R35, RZ ;  /* 0x0000002346237224 */ /* 0x000fe200078e02ff */
[----:B------:R-:W-:Y:S01]  /*84f0*/  MOV R3, R114 ;  /* 0x0000007200037202 */ /* 0x000fe20000000f00 */
[----:B------:R-:W-:Y:S01]  /*8500*/  IMAD R29, R0, R72, R29 ;  /* 0x00000048001d7224 */ /* 0x000fe200078e021d */
[----:B------:R-:W-:Y:S01]  /*8510*/  I2IP.S8.S32.SAT R18, R25, R24, R18 ;  /* 0x0000001819127239 */ /* 0x000fe20000001412 */
[C---:B------:R-:W-:Y:S01]  /*8520*/  IMAD R32, R70.reuse, R36, RZ ;  /* 0x0000002446207224 */ /* 0x040fe200078e02ff */
[----:B------:R-:W-:Y:S01]  /*8530*/  SHF.R.S32.HI R0, RZ, 0x18, R113 ;  /* 0x00000018ff007819 */ /* 0x000fe20000011471 */
[-C--:B------:R-:W-:Y:S01]  /*8540*/  IMAD R30, R5, R72.reuse, R30 ;  /* 0x00000048051e7224 */ /* 0x080fe200078e021e */
[----:B------:R-:W-:Y:S01]  /*8550*/  MOV R5, R111 ;  /* 0x0000006f00057202 */ /* 0x000fe20000000f00 */
[-C--:B------:R-:W-:Y:S01]  /*8560*/  IMAD R35, R81, R72.reuse, R35 ;  /* 0x0000004851237224 */ /* 0x080fe200078e0223 */
[----:B------:R-:W-:Y:S01]  /*8570*/  SHF.R.S32.HI R84, RZ, 0x18, R86 ;  /* 0x00000018ff547819 */ /* 0x000fe20000011456 */
[----:B------:R-:W-:Y:S01]  /*8580*/  IMAD R32, R3, R72, R32 ;  /* 0x0000004803207224 */ /* 0x000fe200078e0220 */
[----:B------:R-:W-:Y:S01]  /*8590*/  SHF.R.S32.HI R3, RZ, 0x18, R112 ;  /* 0x00000018ff037819 */ /* 0x000fe20000011470 */
[C---:B------:R-:W-:Y:S01]  /*85a0*/  IMAD R34, R70.reuse, R38, RZ ;  /* 0x0000002646227224 */ /* 0x040fe200078e02ff */
[----:B------:R-:W-:Y:S01]  /*85b0*/  I2IP.S8.S32.SAT R19, R35, R30, RZ ;  /* 0x0000001e23137239 */ /* 0x000fe200000014ff */
[----:B------:R-:W-:Y:S01]  /*85c0*/  IMAD R39, R70, R39, RZ ;  /* 0x0000002746277224 */ /* 0x000fe200078e02ff */
[----:B------:R-:W-:Y:S01]  /*85d0*/  SHF.L.U32 R106, R86, 0x8, RZ ;  /* 0x00000008566a7819 */ /* 0x000fe200000006ff */
[----:B------:R-:W-:Y:S01]  /*85e0*/  IMAD R33, R0, R72, R33 ;  /* 0x0000004800217224 */ /* 0x000fe200078e0221 */
[----:B------:R-:W-:Y:S01]  /*85f0*/  I2IP.S8.S32.SAT R19, R29, R28, R19 ;  /* 0x0000001c1d137239 */ /* 0x000fe20000001413 */
[----:B------:R-:W-:Y:S01]  /*8600*/  IMAD R36, R70, R40, RZ ;  /* 0x0000002846247224 */ /* 0x000fe200078e02ff */
[----:B------:R-:W-:Y:S01]  /*8610*/  SHF.R.S32.HI R0, RZ, 0x18, R110 ;  /* 0x00000018ff007819 */ /* 0x000fe2000001146e */
[----:B------:R-:W-:Y:S01]  /*8620*/  IMAD R34, R3, R72, R34 ;  /* 0x0000004803227224 */ /* 0x000fe200078e0222 */
[----:B------:R-:W-:Y:S01]  /*8630*/  MOV R3, R108 ;  /* 0x0000006c00037202 */ /* 0x000fe20000000f00 */
[----:B------:R-:W-:Y:S01]  /*8640*/  IMAD R39, R82, R72, R39 ;  /* 0x0000004852277224 */ /* 0x000fe200078e0227 */
[----:B------:R1:W-:Y:S01]  /*8650*/  STS.128 [R161+0x6200], R16 ;  /* 0x00620010a1007388 */ /* 0x0003e20000000c00 */
[C---:B------:R-:W-:Y:S01]  /*8660*/  IMAD R38, R70.reuse, R42, RZ ;  /* 0x0000002a46267224 */ /* 0x040fe200078e02ff */
[----:B------:R-:W-:Y:S01]  /*8670*/  SHF.R.S32.HI R86, RZ, 0x18, R88 ;  /* 0x00000018ff567819 */ /* 0x000fe20000011458 */
[----:B------:R-:W-:Y:S01]  /*8680*/  IMAD R36, R5, R72, R36 ;  /* 0x0000004805247224 */ /* 0x000fe200078e0224 */
[----:B------:R-:W-:Y:S01]  /*8690*/  I2IP.S8.S32.SAT R34, R39, R34, RZ ;  /* 0x0000002227227239 */ /* 0x000fe200000014ff */
[----:B------:R-:W-:Y:S01]  /*86a0*/  IMAD R43, R70, R43, RZ ;  /* 0x0000002b462b7224 */ /* 0x000fe200078e02ff */
[----:B------:R-:W-:Y:S01]  /*86b0*/  MOV R5, R105 ;  /* 0x0000006900057202 */ /* 0x000fe20000000f00 */
[----:B------:R-:W-:Y:S01]  /*86c0*/  IMAD R37, R0, R72, R37 ;  /* 0x0000004800257224 */ /* 0x000fe200078e0225 */
[----:B------:R-:W-:Y:S01]  /*86d0*/  I2IP.S8.S32.SAT R32, R33, R32, R34 ;  /* 0x0000002021207239 */ /* 0x000fe20000001422 */
[----:B------:R-:W-:Y:S01]  /*86e0*/  IMAD R40, R70, R44, RZ ;  /* 0x0000002c46287224 */ /* 0x000fe200078e02ff */
[----:B------:R-:W-:Y:S01]  /*86f0*/  SHF.R.S32.HI R0, RZ, 0x18, R107 ;  /* 0x00000018ff007819 */ /* 0x000fe2000001146b */
[-C--:B------:R-:W-:Y:S01]  /*8700*/  IMAD R38, R7, R72.reuse, R38 ;  /* 0x0000004807267224 */ /* 0x080fe200078e0226 */
[----:B------:R-:W-:Y:S01]  /*8710*/  SHF.R.S32.HI R7, RZ, 0x18, R103 ;  /* 0x00000018ff077819 */ /* 0x000fe20000011467 */
[-C--:B------:R-:W-:Y:S01]  /*8720*/  IMAD R43, R83, R72.reuse, R43 ;  /* 0x00000048532b7224 */ /* 0x080fe200078e022b */
[----:B------:R-:W-:Y:S01]  /*8730*/  SHF.L.U32 R100, R88, 0x8, RZ ;  /* 0x0000000858647819 */ /* 0x000fe200000006ff */
        /* <DEDUP_REMOVED lines=11> */
[----:B------:R-:W-:Y:S01]  /*87f0*/  SHF.L.U32 R97, R89, 0x8, RZ ;  /* 0x0000000859617819 */ /* 0x000fe200000006ff */
        /* <DEDUP_REMOVED lines=13> */
[----:B------:R-:W-:Y:S01]  /*88d0*/  IADD3 R68, PT, PT, R68, 0x1, RZ ;  /* 0x0000000144447810 */ /* 0x000fe20007ffe0ff */
[----:B------:R-:W-:Y:S02]  /*88e0*/  IMAD.MOV.U32 R3, RZ, RZ, R102 ;  /* 0x000000ffff037224 */ /* 0x000fe400078e0066 */
[-C--:B------:R-:W-:Y:S02]  /*88f0*/  IMAD R51, R85, R72.reuse, R51 ;  /* 0x0000004855337224 */ /* 0x080fe400078e0233 */
[----:B------:R-:W-:Y:S01]  /*8900*/  IMAD R48, R3, R72, R48 ;  /* 0x0000004803307224 */ /* 0x000fe200078e0230 */
[----:B------:R-:W-:Y:S01]  /*8910*/  SHF.R.S32.HI R3, RZ, 0x18, R100 ;  /* 0x00000018ff037819 */ /* 0x000fe20000011464 */
[C---:B------:R-:W-:Y:S01]  /*8920*/  IMAD R50, R70.reuse, R54, RZ ;  /* 0x0000003646327224 */ /* 0x040fe200078e02ff */
[----:B------:R-:W-:Y:S01]  /*8930*/  I2IP.S8.S32.SAT R35, R51, R46, RZ ;  /* 0x0000002e33237239 */ /* 0x000fe200000014ff */
[----:B------:R-:W-:Y:S02]  /*8940*/  IMAD R55, R70, R55, RZ ;  /* 0x0000003746377224 */ /* 0x000fe400078e02ff */
[----:B------:R-:W-:Y:S01]  /*8950*/  IMAD R49, R0, R72, R49 ;  /* 0x0000004800317224 */ /* 0x000fe200078e0231 */
[----:B------:R-:W-:Y:S01]  /*8960*/  I2IP.S8.S32.SAT R35, R45, R44, R35 ;  /* 0x0000002c2d237239 */ /* 0x000fe20000001423 */
[----:B------:R-:W-:Y:S01]  /*8970*/  IMAD R52, R70, R56, RZ ;  /* 0x0000003846347224 */ /* 0x000fe200078e02ff */
[----:B------:R-:W-:Y:S01]  /*8980*/  SHF.R.S32.HI R0, RZ, 0x18, R98 ;  /* 0x00000018ff007819 */ /* 0x000fe20000011462 */
[-C--:B------:R-:W-:Y:S01]  /*8990*/  IMAD R50, R3, R72.reuse, R50 ;  /* 0x0000004803327224 */ /* 0x080fe200078e0232 */
[----:B------:R-:W-:Y:S01]  /*89a0*/  SHF.R.S32.HI R3, RZ, 0x18, R97 ;  /* 0x00000018ff037819 */ /* 0x000fe20000011461 */
[----:B------:R-:W-:Y:S01]  /*89b0*/  IMAD R55, R86, R72, R55 ;  /* 0x0000004856377224 */ /* 0x000fe200078e0237 */
[----:B------:R1:W-:Y:S01]  /*89c0*/  STS.128 [R160+0x6200], R32 ;  /* 0x00620020a0007388 */ /* 0x0003e20000000c00 */
[----:B------:R-:W-:Y:S01]  /*89d0*/  IMAD.U32 R95, R90, 0x10000, RZ ;  /* 0x000100005a5f7824 */ /* 0x000fe200078e00ff */
[----:B------:R-:W-:Y:S01]  /*89e0*/  SHF.L.U32 R90, R91, 0x8, RZ ;  /* 0x000000085b5a7819 */ /* 0x000fe200000006ff */
[C---:B------:R-:W-:Y:S01]  /*89f0*/  IMAD R54, R70.reuse, R58, RZ ;  /* 0x0000003a46367224 */ /* 0x040fe200078e02ff */
[----:B------:R-:W-:Y:S01]  /*8a00*/  I2IP.S8.S32.SAT R50, R55, R50, RZ ;  /* 0x0000003237327239 */ /* 0x000fe200000014ff */
[----:B------:R-:W-:Y:S01]  /*8a10*/  IMAD R52, R5, R72, R52 ;  /* 0x0000004805347224 */ /* 0x000fe200078e0234 */
[----:B------:R-:W-:Y:S01]  /*8a20*/  MOV R5, R96 ;  /* 0x0000006000057202 */ /* 0x000fe20000000f00 */
[----:B------:R-:W-:Y:S01]  /*8a30*/  IMAD R59, R70, R59, RZ ;  /* 0x0000003b463b7224 */ /* 0x000fe200078e02ff */
[----:B------:R-:W-:Y:S01]  /*8a40*/  I2IP.S8.S32.SAT R48, R49, R48, R50 ;  /* 0x0000003031307239 */ /* 0x000fe20000001432 */
[----:B------:R-:W-:Y:S01]  /*8a50*/  IMAD R53, R0, R72, R53 ;  /* 0x0000004800357224 */ /* 0x000fe200078e0235 */
[----:B------:R-:W-:Y:S01]  /*8a60*/  SHF.R.S32.HI R0, RZ, 0x18, R95 ;  /* 0x00000018ff007819 */ /* 0x000fe2000001145f */
[C---:B------:R-:W-:Y:S02]  /*8a70*/  IMAD R56, R70.reuse, R60, RZ ;  /* 0x0000003c46387224 */ /* 0x040fe400078e02ff */
[-C--:B------:R-:W-:Y:S01]  /*8a80*/  IMAD R54, R3, R72.reuse, R54 ;  /* 0x0000004803367224 */ /* 0x080fe200078e0236 */
[----:B------:R-:W-:Y:S01]  /*8a90*/  SHF.R.S32.HI R3, RZ, 0x18, R94 ;  /* 0x00000018ff037819 */ /* 0x000fe2000001145e */
[----:B------:R-:W-:Y:S02]  /*8aa0*/  IMAD R59, R87, R72, R59 ;  /* 0x00000048573b7224 */ /* 0x000fe400078e023b */
[C---:B------:R-:W-:Y:S02]  /*8ab0*/  IMAD R58, R70.reuse, R62, RZ ;  /* 0x0000003e463a7224 */ /* 0x040fe400078e02ff */
[----:B------:R-:W-:Y:S01]  /*8ac0*/  IMAD R56, R5, R72, R56 ;  /* 0x0000004805387224 */ /* 0x000fe200078e0238 */
[----:B------:R-:W-:Y:S01]  /*8ad0*/  I2IP.S8.S32.SAT R54, R59, R54, RZ ;  /* 0x000000363b367239 */ /* 0x000fe200000014ff */
[----:B------:R-:W-:Y:S01]  /*8ae0*/  IMAD R63, R70, R63, RZ ;  /* 0x0000003f463f7224 */ /* 0x000fe200078e02ff */
[----:B------:R-:W-:Y:S01]  /*8af0*/  MOV R5, R93 ;  /* 0x0000005d00057202 */ /* 0x000fe20000000f00 */
[----:B------:R-:W-:Y:S01]  /*8b00*/  IMAD R57, R0, R72, R57 ;  /* 0x0000004800397224 */ /* 0x000fe200078e0239 */
[----:B------:R-:W-:Y:S01]  /*8b10*/  SHF.R.S32.HI R0, RZ, 0x18, R92 ;  /* 0x00000018ff007819 */ /* 0x000fe2000001145c */
[----:B------:R-:W-:Y:S01]  /*8b20*/  IMAD R60, R70, R64, RZ ;  /* 0x00000040463c7224 */ /* 0x000fe200078e02ff */
[----:B------:R-:W-:Y:S01]  /*8b30*/  I2IP.S8.S32.SAT R49, R53, R52, R54 ;  /* 0x0000003435317239 */ /* 0x000fe20000001436 */
[-C--:B------:R-:W-:Y:S01]  /*8b40*/  IMAD R58, R3, R72.reuse, R58 ;  /* 0x00000048033a7224 */ /* 0x080fe200078e023a */
        /* <DEDUP_REMOVED lines=22> */
[----:B------:R-:W-:Y:S02]  /*8cb0*/  UIADD3 UR9, UPT, UPT, UR49, 0x40, URZ ;  /* 0x0000004031097890 */ /* 0x000fe4000fffe0ff */
[----:B------:R-:W-:Y:S01]  /*8cc0*/  UIADD3 UR8, UPT, UPT, UR44, 0x6200, URZ ;  /* 0x000062002c087890 */ /* 0x000fe2000fffe0ff */
[----:B------:R-:W-:Y:S01]  /*8cd0*/  UMOV UR10, UR50 ;  /* 0x00000032000a7c82 */ /* 0x000fe20008000000 */
[----:B------:R-:W-:Y:S01]  /*8ce0*/  UMOV UR11, UR36 ;  /* 0x00000024000b7c82 */ /* 0x000fe20008000000 */
[----:B--2---:R-:W-:Y:S04]  /*8cf0*/  UIADD3 UR4, UP0, UPT, UR6, 0x680, URZ ;  /* 0x0000068006047890 */ /* 0x004fe8000ff1e0ff */
[----:B------:R-:W-:Y:S09]  /*8d00*/  UIADD3.X UR5, UPT, UPT, URZ, UR7, URZ, UP0, !UPT ;  /* 0x00000007ff057290 */ /* 0x000ff200087fe4ff */
[----:B------:R2:W-:Y:S01]  /*8d10*/  UTMASTG.3D [UR8], [UR4] ;  /* 0x00000008040073b5 */ /* 0x0005e20008010000 */
[----:B------:R0:W-:Y:S01]  /*8d20*/  UTMACMDFLUSH ;  /* 0x00000000000079b7 */ /* 0x0001e20000000000 */
[----:B--2---:R-:W-:Y:S04]  /*8d30*/  DEPBAR.LE SB0, 0x1 ;  /* 0x000080400000791a */ /* 0x004fe80000000000 */
.L_x_119:
[----:B------:R-:W-:Y:S05]  /*8d40*/  BSYNC.RECONVERGENT B0 ;  /* 0x0000000000007941 */ /* 0x000fea0003800200 */
.L_x_118:
[----:B------:R-:W-:Y:S01]  /*8d50*/  R2UR UR4, R147 ;  /* 0x00000000930472ca */ /* 0x000fe200000e0000 */
[----:B------:R-:W-:Y:S01]  /*8d60*/  BAR.SYNC.DEFER_BLOCKING 0x1, 0x80 ;  /* 0x0042000000007b1d */ /* 0x000fe20000010000 */
[----:B------:R-:W-:Y:S01]  /*8d70*/  ISETP.NE.AND P0, PT, R149, 0x2, PT ;  /* 0x000000029500780c */ /* 0x000fe20003f05270 */
[----:B------:R-:W-:Y:S01]  /*8d80*/  UISETP.NE.AND UP0, UPT, UR46, URZ, UPT ;  /* 0x000000ff2e00728c */ /* 0x000fe2000bf05270 */
[----:B------:R-:W-:Y:S01]  /*8d90*/  ISETP.NE.AND P1, PT, R68, 0x4, PT ;  /* 0x000000044400780c */ /* 0x000fe20003f25270 */
[----:B------:R-:W-:Y:S01]  /*8da0*/  UIADD3 UR20, UPT, UPT, UR37, UR63, URZ ;  /* 0x0000003f25147290 */ /* 0x000fe2000fffe0ff */
[----:B------:R-:W-:Y:S02]  /*8db0*/  SEL R3, RZ, 0x1, P0 ;  /* 0x00000001ff037807 */ /* 0x000fe40000000000 */
[----:B------:R-:W-:Y:S02]  /*8dc0*/  SEL R0, RZ, 0x1, P1 ;  /* 0x00000001ff007807 */ /* 0x000fe40000800000 */
[----:B------:R-:W-:Y:S02]  /*8dd0*/  LOP3.LUT R152, R152, R3, RZ, 0x3c, !PT ;  /* 0x0000000398987212 */ /* 0x000fe400078e3cff */
[----:B------:R-:W-:Y:S01]  /*8de0*/  LOP3.LUT R153, R153, R0, RZ, 0x3c, !PT ;  /* 0x0000000099997212 */ /* 0x000fe200078e3cff */
[----:B------:R-:W-:Y:S01]  /*8df0*/  UIADD3 UR16, UPT, UPT, UR38, UR4, URZ ;  /* 0x0000000426107290 */ /* 0x000fe2000fffe0ff */
[----:B------:R-:W-:Y:S02]  /*8e00*/  SEL R149, R149, RZ, P0 ;  /* 0x000000ff95957207 */ /* 0x000fe40000000000 */
[----:B------:R-:W-:Y:S01]  /*8e10*/  SEL R68, R68, RZ, P1 ;  /* 0x000000ff44447207 */ /* 0x000fe20000800000 */
[----:B------:R-:W-:Y:S01]  /*8e20*/  UMOV UR36, UR59 ;  /* 0x0000003b00247c82 */ /* 0x000fe20008000000 */
[----:B------:R-:W-:Y:S07]  /*8e30*/  BRA.U UP0, `(.L_x_120) ;  /* 0xffffffc500247547 */ /* 0x000fee000b83ffff */
[----:B------:R-:W-:Y:S05]  /*8e40*/  EXIT ;  /* 0x000000000000794d */ /* 0x000fea0003800000 */
.L_x_25:
[----:B--2---:R2:W3:Y:S02]  /*8e50*/  SYNCS.PHASECHK.TRANS64.TRYWAIT P0, [R3+URZ+0x160], R2 ;  /* 0x00016002030075a7 */ /* 0x0044e400080011ff */
[----:B---3--:R-:W-:Y:S05]  /*8e60*/  @!P0 NANOSLEEP.SYNCS 0x989680 ;  /* 0x009896800000895d */ /* 0x008fea0003900000 */
[----:B------:R-:W3:Y:S02]  /*8e70*/  @!P0 SYNCS.PHASECHK.TRANS64 P0, [R3+URZ+0x160], R2 ;  /* 0x00016002030085a7 */ /* 0x000ee400080010ff */
[----:B---3--:R-:W-:Y:S05]  /*8e80*/  @!P0 BRA `(.L_x_25) ;  /* 0xfffffffc00f08947 */ /* 0x008fea000383ffff */
[----:B------:R-:W-:Y:S05]  /*8e90*/  BRA `(.L_x_121) ;  /* 0xffffff8800c07947 */ /* 0x000fea000383ffff */
.L_x_28:
[----:B-1----:R-:W-:-:S07]  /*8ea0*/  MOV R0, UR33 ;  /* 0x0000002100007c02 */ /* 0x002fce0008000f00 */
.L_x_122:
[----:B-1----:R1:W2:Y:S02]  /*8eb0*/  SYNCS.PHASECHK.TRANS64.TRYWAIT P0, [R0+URZ+0x60], R3 ;  /* 0x00006003000075a7 */ /* 0x0022a400080011ff */
[----:B--2---:R-:W-:Y:S05]  /*8ec0*/  @!P0 NANOSLEEP.SYNCS 0x989680 ;  /* 0x009896800000895d */ /* 0x004fea0003900000 */
[----:B------:R-:W2:Y:S02]  /*8ed0*/  @!P0 SYNCS.PHASECHK.TRANS64 P0, [R0+URZ+0x60], R3 ;  /* 0x00006003000085a7 */ /* 0x000ea400080010ff */
[----:B--2---:R-:W-:Y:S05]  /*8ee0*/  @!P0 BRA `(.L_x_122) ;  /* 0xfffffffc00f08947 */ /* 0x004fea000383ffff */
[----:B------:R-:W-:Y:S05]  /*8ef0*/  BRA `(.L_x_27) ;  /* 0xffffff8c00087947 */ /* 0x000fea000383ffff */
.L_x_35:
[----:B-1----:R-:W-:-:S07]  /*8f00*/  MOV R0, UR17 ;  /* 0x0000001100007c02 */ /* 0x002fce0008000f00 */
.L_x_123:
[----:B-1----:R1:W2:Y:S02]  /*8f10*/  SYNCS.PHASECHK.TRANS64.TRYWAIT P0, [R0+URZ+0x60], R3 ;  /* 0x00006003000075a7 */ /* 0x0022a400080011ff */
[----:B--2---:R-:W-:Y:S05]  /*8f20*/  @!P0 NANOSLEEP.SYNCS 0x989680 ;  /* 0x009896800000895d */ /* 0x004fea0003900000 */
[----:B------:R-:W2:Y:S02]  /*8f30*/  @!P0 SYNCS.PHASECHK.TRANS64 P0, [R0+URZ+0x60], R3 ;  /* 0x00006003000085a7 */ /* 0x000ea400080010ff */
[----:B--2---:R-:W-:Y:S05]  /*8f40*/  @!P0 BRA `(.L_x_123) ;  /* 0xfffffffc00f08947 */ /* 0x004fea000383ffff */
[----:B------:R-:W-:Y:S05]  /*8f50*/  BRA `(.L_x_34) ;  /* 0xffffff8c00c47947 */ /* 0x000fea000383ffff */
.L_x_40:
[----:B-1----:R1:W2:Y:S02]  /*8f60*/  SYNCS.PHASECHK.TRANS64.TRYWAIT P0, [R3+URZ+0xf0], R0 ;  /* 0x0000f000030075a7 */ /* 0x0022a400080011ff */
[----:B--2---:R-:W-:Y:S05]  /*8f70*/  @!P0 NANOSLEEP.SYNCS 0x989680 ;  /* 0x009896800000895d */ /* 0x004fea0003900000 */
[----:B------:R-:W2:Y:S02]  /*8f80*/  @!P0 SYNCS.PHASECHK.TRANS64 P0, [R3+URZ+0xf0], R0 ;  /* 0x0000f000030085a7 */ /* 0x000ea400080010ff */
[----:B--2---:R-:W-:Y:S05]  /*8f90*/  @!P0 BRA `(.L_x_40) ;  /* 0xfffffffc00f08947 */ /* 0x004fea000383ffff */
[----:B------:R-:W-:Y:S05]  /*8fa0*/  BRA `(.L_x_124) ;  /* 0xffffff9000687947 */ /* 0x000fea000383ffff */
.L_x_44:
[----:B-1----:R-:W-:-:S07]  /*8fb0*/  MOV R0, UR4 ;  /* 0x0000000400007c02 */ /* 0x002fce0008000f00 */
.L_x_125:
[----:B-1----:R1:W2:Y:S02]  /*8fc0*/  SYNCS.PHASECHK.TRANS64.TRYWAIT P0, [R0+URZ], R3 ;  /* 0x00000003000075a7 */ /* 0x0022a400080011ff */
[----:B--2---:R-:W-:Y:S05]  /*8fd0*/  @!P0 NANOSLEEP.SYNCS 0x989680 ;  /* 0x009896800000895d */ /* 0x004fea0003900000 */
[----:B------:R-:W2:Y:S02]  /*8fe0*/  @!P0 SYNCS.PHASECHK.TRANS64 P0, [R0+URZ], R3 ;  /* 0x00000003000085a7 */ /* 0x000ea400080010ff */
[----:B--2---:R-:W-:Y:S05]  /*8ff0*/  @!P0 BRA `(.L_x_125) ;  /* 0xfffffffc00f08947 */ /* 0x004fea000383ffff */
[----:B------:R-:W-:Y:S05]  /*9000*/  BRA `(.L_x_126) ;  /* 0xffffff9800107947 */ /* 0x000fea000383ffff */
.L_x_45:
[----:B------:R-:W-:-:S07]  /*9010*/  MOV R0, UR5 ;  /* 0x0000000500007c02 */ /* 0x000fce0008000f00 */
.L_x_127:
[----:B-1----:R1:W2:Y:S02]  /*9020*/  SYNCS.PHASECHK.TRANS64.TRYWAIT P0, [R0+URZ], R3 ;  /* 0x00000003000075a7 */ /* 0x0022a400080011ff */
[----:B--2---:R-:W-:Y:S05]  /*9030*/  @!P0 NANOSLEEP.SYNCS 0x989680 ;  /* 0x009896800000895d */ /* 0x004fea0003900000 */
[----:B------:R-:W2:Y:S02]  /*9040*/  @!P0 SYNCS.PHASECHK.TRANS64 P0, [R0+URZ], R3 ;  /* 0x00000003000085a7 */ /* 0x000ea400080010ff */
[----:B--2---:R-:W-:Y:S05]  /*9050*/  @!P0 BRA `(.L_x_127) ;  /* 0xfffffffc00f08947 */ /* 0x004fea000383ffff */
[----:B------:R-:W-:Y:S05]  /*9060*/  BRA `(.L_x_128) ;  /* 0xffffff98001c7947 */ /* 0x000fea000383ffff */
.L_x_46:
[----:B------:R-:W-:-:S07]  /*9070*/  MOV R0, UR5 ;  /* 0x0000000500007c02 */ /* 0x000fce0008000f00 */
.L_x_129:
[----:B-1----:R1:W2:Y:S02]  /*9080*/  SYNCS.PHASECHK.TRANS64.TRYWAIT P0, [R0+URZ], R3 ;  /* 0x00000003000075a7 */ /* 0x0022a400080011ff */
[----:B--2---:R-:W-:Y:S05]  /*9090*/  @!P0 NANOSLEEP.SYNCS 0x989680 ;  /* 0x009896800000895d */ /* 0x004fea0003900000 */
[----:B------:R-:W2:Y:S02]  /*90a0*/  @!P0 SYNCS.PHASECHK.TRANS64 P0, [R0+URZ], R3 ;  /* 0x00000003000085a7 */ /* 0x000ea400080010ff */
[----:B--2---:R-:W-:Y:S05]  /*90b0*/  @!P0 BRA `(.L_x_129) ;  /* 0xfffffffc00f08947 */ /* 0x004fea000383ffff */
[----:B------:R-:W-:Y:S05]  /*90c0*/  BRA `(.L_x_130) ;  /* 0xffffff9800287947 */ /* 0x000fea000383ffff */
.L_x_47:
[----:B------:R-:W-:-:S07]  /*90d0*/  MOV R0, UR5 ;  /* 0x0000000500007c02 */ /* 0x000fce0008000f00 */
.L_x_131:
[----:B-1----:R1:W2:Y:S02]  /*90e0*/  SYNCS.PHASECHK.TRANS64.TRYWAIT P0, [R0+URZ], R3 ;  /* 0x00000003000075a7 */ /* 0x0022a400080011ff */
[----:B--2---:R-:W-:Y:S05]  /*90f0*/  @!P0 NANOSLEEP.SYNCS 0x989680 ;  /* 0x009896800000895d */ /* 0x004fea0003900000 */
[----:B------:R-:W2:Y:S02]  /*9100*/  @!P0 SYNCS.PHASECHK.TRANS64 P0, [R0+URZ], R3 ;  /* 0x00000003000085a7 */ /* 0x000ea400080010ff */
[----:B--2---:R-:W-:Y:S05]  /*9110*/  @!P0 BRA `(.L_x_131) ;  /* 0xfffffffc00f08947 */ /* 0x004fea000383ffff */
[----:B------:R-:W-:Y:S05]  /*9120*/  BRA `(.L_x_132) ;  /* 0xffffff9800347947 */ /* 0x000fea000383ffff */
.L_x_48:
[----:B------:R-:W-:-:S07]  /*9130*/  MOV R0, UR5 ;  /* 0x0000000500007c02 */ /* 0x000fce0008000f00 */
.L_x_133:
[----:B-1----:R1:W2:Y:S02]  /*9140*/  SYNCS.PHASECHK.TRANS64.TRYWAIT P0, [R0+URZ], R3 ;  /* 0x00000003000075a7 */ /* 0x0022a400080011ff */
[----:B--2---:R-:W-:Y:S05]  /*9150*/  @!P0 NANOSLEEP.SYNCS 0x989680 ;  /* 0x009896800000895d */ /* 0x004fea0003900000 */
[----:B------:R-:W2:Y:S02]  /*9160*/  @!P0 SYNCS.PHASECHK.TRANS64 P0, [R0+URZ], R3 ;  /* 0x00000003000085a7 */ /* 0x000ea400080010ff */
[----:B--2---:R-:W-:Y:S05]  /*9170*/  @!P0 BRA `(.L_x_133) ;  /* 0xfffffffc00f08947 */ /* 0x004fea000383ffff */
[----:B------:R-:W-:Y:S05]  /*9180*/  BRA `(.L_x_134) ;  /* 0xffffff9800407947 */ /* 0x000fea000383ffff */
.L_x_49:
[----:B------:R-:W-:-:S07]  /*9190*/  MOV R0, UR5 ;  /* 0x0000000500007c02 */ /* 0x000fce0008000f00 */
.L_x_135:
[----:B-1----:R1:W2:Y:S02]  /*91a0*/  SYNCS.PHASECHK.TRANS64.TRYWAIT P0, [R0+URZ], R3 ;  /* 0x00000003000075a7 */ /* 0x0022a400080011ff */
[----:B--2---:R-:W-:Y:S05]  /*91b0*/  @!P0 NANOSLEEP.SYNCS 0x989680 ;  /* 0x009896800000895d */ /* 0x004fea0003900000 */
[----:B------:R-:W2:Y:S02]  /*91c0*/  @!P0 SYNCS.PHASECHK.TRANS64 P0, [R0+URZ], R3 ;  /* 0x00000003000085a7 */ /* 0x000ea400080010ff */
[----:B--2---:R-:W-:Y:S05]  /*91d0*/  @!P0 BRA `(.L_x_135) ;  /* 0xfffffffc00f08947 */ /* 0x004fea000383ffff */
[----:B------:R-:W-:Y:S05]  /*91e0*/  BRA `(.L_x_136) ;  /* 0xffffff98004c7947 */ /* 0x000fea000383ffff */
.L_x_50:
[----:B------:R-:W-:-:S07]  /*91f0*/  MOV R0, UR5 ;  /* 0x0000000500007c02 */ /* 0x000fce0008000f00 */
.L_x_137:
[----:B-1----:R1:W2:Y:S02]  /*9200*/  SYNCS.PHASECHK.TRANS64.TRYWAIT P0, [R0+URZ], R3 ;  /* 0x00000003000075a7 */ /* 0x0022a400080011ff */
[----:B--2---:R-:W-:Y:S05]  /*9210*/  @!P0 NANOSLEEP.SYNCS 0x989680 ;  /* 0x009896800000895d */ /* 0x004fea0003900000 */
[----:B------:R-:W2:Y:S02]  /*9220*/  @!P0 SYNCS.PHASECHK.TRANS64 P0, [R0+URZ], R3 ;  /* 0x00000003000085a7 */ /* 0x000ea400080010ff */
[----:B--2---:R-:W-:Y:S05]  /*9230*/  @!P0 BRA `(.L_x_137) ;  /* 0xfffffffc00f08947 */ /* 0x004fea000383ffff */
[----:B------:R-:W-:Y:S05]  /*9240*/  BRA `(.L_x_138) ;  /* 0xffffff9800587947 */ /* 0x000fea000383ffff */
.L_x_51:
[----:B------:R-:W-:-:S07]  /*9250*/  MOV R0, UR5 ;  /* 0x0000000500007c02 */ /* 0x000fce0008000f00 */
.L_x_139:
[----:B-1----:R1:W2:Y:S02]  /*9260*/  SYNCS.PHASECHK.TRANS64.TRYWAIT P0, [R0+URZ], R3 ;  /* 0x00000003000075a7 */ /* 0x0022a400080011ff */
[----:B--2---:R-:W-:Y:S05]  /*9270*/  @!P0 NANOSLEEP.SYNCS 0x989680 ;  /* 0x009896800000895d */ /* 0x004fea0003900000 */
[----:B------:R-:W2:Y:S02]  /*9280*/  @!P0 SYNCS.PHASECHK.TRANS64 P0, [R0+URZ], R3 ;  /* 0x00000003000085a7 */ /* 0x000ea400080010ff */
[----:B--2---:R-:W-:Y:S05]  /*9290*/  @!P0 BRA `(.L_x_139) ;  /* 0xfffffffc00f08947 */ /* 0x004fea000383ffff */
[----:B------:R-:W-:Y:S05]  /*92a0*/  BRA `(.L_x_140) ;  /* 0xffffff9800647947 */ /* 0x000fea000383ffff */
.L_x_52:
[----:B------:R-:W-:-:S07]  /*92b0*/  MOV R0, UR5 ;  /* 0x0000000500007c02 */ /* 0x000fce0008000f00 */
.L_x_141:
[----:B-1----:R1:W2:Y:S02]  /*92c0*/  SYNCS.PHASECHK.TRANS64.TRYWAIT P0, [R0+URZ], R3 ;  /* 0x00000003000075a7 */ /* 0x0022a400080011ff */
[----:B--2---:R-:W-:Y:S05]  /*92d0*/  @!P0 NANOSLEEP.SYNCS 0x989680 ;  /* 0x009896800000895d */ /* 0x004fea0003900000 */
[----:B------:R-:W2:Y:S02]  /*92e0*/  @!P0 SYNCS.PHASECHK.TRANS64 P0, [R0+URZ], R3 ;  /* 0x00000003000085a7 */ /* 0x000ea400080010ff */
[----:B--2---:R-:W-:Y:S05]  /*92f0*/  @!P0 BRA `(.L_x_141) ;  /* 0xfffffffc00f08947 */ /* 0x004fea000383ffff */
[----:B------:R-:W-:Y:S05]  /*9300*/  BRA `(.L_x_142) ;  /* 0xffffff9800707947 */ /* 0x000fea000383ffff */
.L_x_53:
[----:B------:R-:W-:-:S07]  /*9310*/  MOV R0, UR5 ;  /* 0x0000000500007c02 */ /* 0x000fce0008000f00 */
.L_x_143:
[----:B-1----:R1:W2:Y:S02]  /*9320*/  SYNCS.PHASECHK.TRANS64.TRYWAIT P0, [R0+URZ], R3 ;  /* 0x00000003000075a7 */ /* 0x0022a400080011ff */
[----:B--2---:R-:W-:Y:S05]  /*9330*/  @!P0 NANOSLEEP.SYNCS 0x989680 ;  /* 0x009896800000895d */ /* 0x004fea0003900000 */
[----:B------:R-:W2:Y:S02]  /*9340*/  @!P0 SYNCS.PHASECHK.TRANS64 P0, [R0+URZ], R3 ;  /* 0x00000003000085a7 */ /* 0x000ea400080010ff */
[----:B--2---:R-:W-:Y:S05]  /*9350*/  @!P0 BRA `(.L_x_143) ;  /* 0xfffffffc00f08947 */ /* 0x004fea000383ffff */
[----:B------:R-:W-:Y:S05]  /*9360*/  BRA `(.L_x_144) ;  /* 0xffffff98007c7947 */ /* 0x000fea000383ffff */
.L_x_54:
[----:B------:R-:W-:-:S07]  /*9370*/  MOV R0, UR5 ;  /* 0x0000000500007c02 */ /* 0x000fce0008000f00 */
.L_x_145:
[----:B-1----:R1:W2:Y:S02]  /*9380*/  SYNCS.PHASECHK.TRANS64.TRYWAIT P0, [R0+URZ], R3 ;  /* 0x00000003000075a7 */ /* 0x0022a400080011ff */
[----:B--2---:R-:W-:Y:S05]  /*9390*/  @!P0 NANOSLEEP.SYNCS 0x989680 ;  /* 0x009896800000895d */ /* 0x004fea0003900000 */
[----:B------:R-:W2:Y:S02]  /*93a0*/  @!P0 SYNCS.PHASECHK.TRANS64 P0, [R0+URZ], R3 ;  /* 0x00000003000085a7 */ /* 0x000ea400080010ff */
[----:B--2---:R-:W-:Y:S05]  /*93b0*/  @!P0 BRA `(.L_x_145) ;  /* 0xfffffffc00f08947 */ /* 0x004fea000383ffff */
[----:B------:R-:W-:Y:S05]  /*93c0*/  BRA `(.L_x_146) ;  /* 0xffffff9800887947 */ /* 0x000fea000383ffff */
.L_x_57:
[----:B-1----:R1:W2:Y:S02]  /*93d0*/  SYNCS.PHASECHK.TRANS64.TRYWAIT P0, [R2+URZ+0x150], R5 ;  /* 0x00015005020075a7 */ /* 0x0022a400080011ff */
[----:B--2---:R-:W-:Y:S05]  /*93e0*/  @!P0 NANOSLEEP.SYNCS 0x989680 ;  /* 0x009896800000895d */ /* 0x004fea0003900000 */
[----:B------:R-:W2:Y:S02]  /*93f0*/  @!P0 SYNCS.PHASECHK.TRANS64 P0, [R2+URZ+0x150], R5 ;  /* 0x00015005020085a7 */ /* 0x000ea400080010ff */
[----:B--2---:R-:W-:Y:S05]  /*9400*/  @!P0 BRA `(.L_x_57) ;  /* 0xfffffffc00f08947 */ /* 0x004fea000383ffff */
[----:B------:R-:W-:Y:S05]  /*9410*/  BRA `(.L_x_147) ;  /* 0xffffff9800e47947 */ /* 0x000fea000383ffff */
.L_x_58:
[----:B------:R-:W-:-:S07]  /*9420*/  MOV R2, UR4 ;  /* 0x0000000400027c02 */ /* 0x000fce0008000f00 */
.L_x_148:
[----:B-1----:R1:W2:Y:S02]  /*9430*/  SYNCS.PHASECHK.TRANS64.TRYWAIT P0, [R2+URZ+0x100], R5 ;  /* 0x00010005020075a7 */ /* 0x0022a400080011ff */
[----:B--2---:R-:W-:Y:S05]  /*9440*/  @!P0 NANOSLEEP.SYNCS 0x989680 ;  /* 0x009896800000895d */ /* 0x004fea0003900000 */
[----:B------:R-:W2:Y:S02]  /*9450*/  @!P0 SYNCS.PHASECHK.TRANS64 P0, [R2+URZ+0x100], R5 ;  /* 0x00010005020085a7 */ /* 0x000ea400080010ff */
[----:B--2---:R-:W-:Y:S05]  /*9460*/  @!P0 BRA `(.L_x_148) ;  /* 0xfffffffc00f08947 */ /* 0x004fea000383ffff */
[----:B------:R-:W-:Y:S05]  /*9470*/  BRA `(.L_x_149) ;  /* 0xffffff9800f47947 */ /* 0x000fea000383ffff */
.L_x_59:
[----:B-1----:R1:W2:Y:S02]  /*9480*/  SYNCS.PHASECHK.TRANS64.TRYWAIT P1, [R2+URZ+0xf0], R5 ;  /* 0x0000f005020075a7 */ /* 0x0022a400080211ff */
[----:B--2---:R-:W-:Y:S05]  /*9490*/  @!P1 NANOSLEEP.SYNCS 0x989680 ;  /* 0x009896800000995d */ /* 0x004fea0003900000 */
[----:B------:R-:W2:Y:S02]  /*94a0*/  @!P1 SYNCS.PHASECHK.TRANS64 P1, [R2+URZ+0xf0], R5 ;  /* 0x0000f005020095a7 */ /* 0x000ea400080210ff */
[----:B--2---:R-:W-:Y:S05]  /*94b0*/  @!P1 BRA `(.L_x_59) ;  /* 0xfffffffc00f09947 */ /* 0x004fea000383ffff */
[----:B------:R-:W-:Y:S05]  /*94c0*/  BRA `(.L_x_150) ;  /* 0xffffff9c00247947 */ /* 0x000fea000383ffff */
.L_x_62:
[----:B------:R-:W-:-:S07]  /*94d0*/  MOV R0, UR4 ;  /* 0x0000000400007c02 */ /* 0x000fce0008000f00 */
.L_x_151:
[----:B-1----:R1:W2:Y:S02]  /*94e0*/  SYNCS.PHASECHK.TRANS64.TRYWAIT P0, [R0+URZ+0x100], R3 ;  /* 0x00010003000075a7 */ /* 0x0022a400080011ff */
[----:B--2---:R-:W-:Y:S05]  /*94f0*/  @!P0 NANOSLEEP.SYNCS 0x989680 ;  /* 0x009896800000895d */ /* 0x004fea0003900000 */
[----:B------:R-:W2:Y:S02]  /*9500*/  @!P0 SYNCS.PHASECHK.TRANS64 P0, [R0+URZ+0x100], R3 ;  /* 0x00010003000085a7 */ /* 0x000ea400080010ff */
[----:B--2---:R-:W-:Y:S05]  /*9510*/  @!P0 BRA `(.L_x_151) ;  /* 0xfffffffc00f08947 */ /* 0x004fea000383ffff */
[----:B------:R-:W-:Y:S05]  /*9520*/  BRA `(.L_x_61) ;  /* 0xffffff9c00787947 */ /* 0x000fea000383ffff */
.L_x_69:
[----:B-1----:R1:W2:Y:S02]  /*9530*/  SYNCS.PHASECHK.TRANS64.TRYWAIT P1, [R0+URZ+0xf0], R5 ;  /* 0x0000f005000075a7 */ /* 0x0022a400080211ff */
[----:B--2---:R-:W-:Y:S05]  /*9540*/  @!P1 NANOSLEEP.SYNCS 0x989680 ;  /* 0x009896800000995d */ /* 0x004fea0003900000 */
[----:B------:R-:W2:Y:S02]  /*9550*/  @!P1 SYNCS.PHASECHK.TRANS64 P1, [R0+URZ+0xf0], R5 ;  /* 0x0000f005000095a7 */ /* 0x000ea400080210ff */
[----:B--2---:R-:W-:Y:S05]  /*9560*/  @!P1 BRA `(.L_x_69) ;  /* 0xfffffffc00f09947 */ /* 0x004fea000383ffff */
[----:B------:R-:W-:Y:S05]  /*9570*/  BRA `(.L_x_152) ;  /* 0xffffffa000dc7947 */ /* 0x000fea000383ffff */
.L_x_70:
[----:B------:R-:W-:-:S07]  /*9580*/  MOV R3, UR22 ;  /* 0x0000001600037c02 */ /* 0x000fce0008000f00 */
.L_x_153:
[----:B-1----:R1:W2:Y:S02]  /*9590*/  SYNCS.PHASECHK.TRANS64.TRYWAIT P0, [R3+URZ+0x130], R0 ;  /* 0x00013000030075a7 */ /* 0x0022a400080011ff */
[----:B--2---:R-:W-:Y:S05]  /*95a0*/  @!P0 NANOSLEEP.SYNCS 0x989680 ;  /* 0x009896800000895d */ /* 0x004fea0003900000 */
[----:B------:R-:W2:Y:S02]  /*95b0*/  @!P0 SYNCS.PHASECHK.TRANS64 P0, [R3+URZ+0x130], R0 ;  /* 0x00013000030085a7 */ /* 0x000ea400080010ff */
[----:B--2---:R-:W-:Y:S05]  /*95c0*/  @!P0 BRA `(.L_x_153) ;  /* 0xfffffffc00f08947 */ /* 0x004fea000383ffff */
[----:B------:R-:W-:Y:S05]  /*95d0*/  BRA `(.L_x_154) ;  /* 0xffffffa400147947 */ /* 0x000fea000383ffff */
.L_x_73:
[----:B------:R-:W-:Y:S07]  /*95e0*/  MOV R0, UR5 ;  /* 0x0000000500007c02 */ /* 0x000fee0008000f00 */
.L_x_155:
[----:B-1----:R1:W2:Y:S02]  /*95f0*/  SYNCS.PHASECHK.TRANS64.TRYWAIT P0, [R0+URZ], R3 ;  /* 0x00000003000075a7 */ /* 0x0022a400080011ff */
[----:B--2---:R-:W-:Y:S05]  /*9600*/  @!P0 NANOSLEEP.SYNCS 0x989680 ;  /* 0x009896800000895d */ /* 0x004fea0003900000 */
[----:B------:R-:W2:Y:S02]  /*9610*/  @!P0 SYNCS.PHASECHK.TRANS64 P0, [R0+URZ], R3 ;  /* 0x00000003000085a7 */ /* 0x000ea400080010ff */
[----:B--2---:R-:W-:Y:S05]  /*9620*/  @!P0 BRA `(.L_x_155) ;  /* 0xfffffffc00f08947 */ /* 0x004fea000383ffff */
[----:B------:R-:W-:Y:S05]  /*9630*/  BRA `(.L_x_72) ;  /* 0xffffffa400307947 */ /* 0x000fea000383ffff */
.L_x_76:
[----:B------:R-:W-:-:S07]  /*9640*/  MOV R0, UR4 ;  /* 0x0000000400007c02 */ /* 0x000fce0008000f00 */
.L_x_156:
[----:B--2---:R2:W4:Y:S02]  /*9650*/  SYNCS.PHASECHK.TRANS64.TRYWAIT P0, [R0+URZ], R3 ;  /* 0x00000003000075a7 */ /* 0x00452400080011ff */
[----:B----4-:R-:W-:Y:S05]  /*9660*/  @!P0 NANOSLEEP.SYNCS 0x989680 ;  /* 0x009896800000895d */ /* 0x010fea0003900000 */
[----:B------:R-:W4:Y:S02]  /*9670*/  @!P0 SYNCS.PHASECHK.TRANS64 P0, [R0+URZ], R3 ;  /* 0x00000003000085a7 */ /* 0x000f2400080010ff */
[----:B----4-:R-:W-:Y:S05]  /*9680*/  @!P0 BRA `(.L_x_156) ;  /* 0xfffffffc00f08947 */ /* 0x010fea000383ffff */
[----:B------:R-:W-:Y:S05]  /*9690*/  BRA `(.L_x_157) ;  /* 0xffffffa400e47947 */ /* 0x000fea000383ffff */
.L_x_77:
[----:B------:R-:W-:-:S07]  /*96a0*/  MOV R0, UR5 ;  /* 0x0000000500007c02 */ /* 0x000fce0008000f00 */
.L_x_158:
[----:B-1----:R1:W2:Y:S02]  /*96b0*/  SYNCS.PHASECHK.TRANS64.TRYWAIT P0, [R0+URZ], R3 ;  /* 0x00000003000075a7 */ /* 0x0022a400080011ff */
[----:B--2---:R-:W-:Y:S05]  /*96c0*/  @!P0 NANOSLEEP.SYNCS 0x989680 ;  /* 0x009896800000895d */ /* 0x004fea0003900000 */
[----:B------:R-:W2:Y:S02]  /*96d0*/  @!P0 SYNCS.PHASECHK.TRANS64 P0, [R0+URZ], R3 ;  /* 0x00000003000085a7 */ /* 0x000ea400080010ff */
[----:B--2---:R-:W-:Y:S05]  /*96e0*/  @!P0 BRA `(.L_x_158) ;  /* 0xfffffffc00f08947 */ /* 0x004fea000383ffff */
[----:B------:R-:W-:Y:S05]  /*96f0*/  BRA `(.L_x_159) ;  /* 0xffffffa400f07947 */ /* 0x000fea000383ffff */
.L_x_78:
[----:B------:R-:W-:-:S07]  /*9700*/  MOV R0, UR5 ;  /* 0x0000000500007c02 */ /* 0x000fce0008000f00 */
.L_x_160:
[----:B-1----:R1:W2:Y:S02]  /*9710*/  SYNCS.PHASECHK.TRANS64.TRYWAIT P0, [R0+URZ], R3 ;  /* 0x00000003000075a7 */ /* 0x0022a400080011ff */
[----:B--2---:R-:W-:Y:S05]  /*9720*/  @!P0 NANOSLEEP.SYNCS 0x989680 ;  /* 0x009896800000895d */ /* 0x004fea0003900000 */
[----:B------:R-:W2:Y:S02]  /*9730*/  @!P0 SYNCS.PHASECHK.TRANS64 P0, [R0+URZ], R3 ;  /* 0x00000003000085a7 */ /* 0x000ea400080010ff */
[----:B--2---:R-:W-:Y:S05]  /*9740*/  @!P0 BRA `(.L_x_160) ;  /* 0xfffffffc00f08947 */ /* 0x004fea000383ffff */
[----:B------:R-:W-:Y:S05]  /*9750*/  BRA `(.L_x_161) ;  /* 0xffffffa400fc7947 */ /* 0x000fea000383ffff */
.L_x_79:
[----:B------:R-:W-:-:S07]  /*9760*/  MOV R0, UR4 ;  /* 0x0000000400007c02 */ /* 0x000fce0008000f00 */
.L_x_162:
[----:B-1----:R1:W2:Y:S02]  /*9770*/  SYNCS.PHASECHK.TRANS64.TRYWAIT P0, [R0+URZ], R3 ;  /* 0x00000003000075a7 */ /* 0x0022a400080011ff */
[----:B--2---:R-:W-:Y:S05]  /*9780*/  @!P0 NANOSLEEP.SYNCS 0x989680 ;  /* 0x009896800000895d */ /* 0x004fea0003900000 */
[----:B------:R-:W2:Y:S02]  /*9790*/  @!P0 SYNCS.PHASECHK.TRANS64 P0, [R0+URZ], R3 ;  /* 0x00000003000085a7 */ /* 0x000ea400080010ff */
[----:B--2---:R-:W-:Y:S05]  /*97a0*/  @!P0 BRA `(.L_x_162) ;  /* 0xfffffffc00f08947 */ /* 0x004fea000383ffff */
[----:B------:R-:W-:Y:S05]  /*97b0*/  BRA `(.L_x_163) ;  /* 0xffffffa800087947 */ /* 0x000fea000383ffff */
.L_x_84:
[----:B--2---:R2:W3:Y:S02]  /*97c0*/  SYNCS.PHASECHK.TRANS64.TRYWAIT P0, [R12+URZ+0xf0], R9 ;  /* 0x0000f0090c0075a7 */ /* 0x0044e400080011ff */
[----:B---3--:R-:W-:Y:S05]  /*97d0*/  @!P0 NANOSLEEP.SYNCS 0x989680 ;  /* 0x009896800000895d */ /* 0x008fea0003900000 */
[----:B------:R-:W3:Y:S02]  /*97e0*/  @!P0 SYNCS.PHASECHK.TRANS64 P0, [R12+URZ+0xf0], R9 ;  /* 0x0000f0090c0085a7 */ /* 0x000ee400080010ff */
[----:B---3--:R-:W-:Y:S05]  /*97f0*/  @!P0 BRA `(.L_x_84) ;  /* 0xfffffffc00f08947 */ /* 0x008fea000383ffff */
[----:B------:R-:W-:Y:S05]  /*9800*/  BRA `(.L_x_164) ;  /* 0xffffffac00207947 */ /* 0x000fea000383ffff */
.L_x_87:
[----:B------:R-:W-:Y:S07]  /*9810*/  MOV R0, UR21 ;  /* 0x0000001500007c02 */ /* 0x000fee0008000f00 */
.L_x_165:
[----:B--2---:R2:W3:Y:S02]  /*9820*/  SYNCS.PHASECHK.TRANS64.TRYWAIT P2, [R0+URZ+0xe8], R11 ;  /* 0x0000e80b000075a7 */ /* 0x0044e400080411ff */
[----:B---3--:R-:W-:Y:S05]  /*9830*/  @!P2 NANOSLEEP.SYNCS 0x989680 ;  /* 0x009896800000a95d */ /* 0x008fea0003900000 */
[----:B------:R-:W3:Y:S02]  /*9840*/  @!P2 SYNCS.PHASECHK.TRANS64 P2, [R0+URZ+0xe8], R11 ;  /* 0x0000e80b0000a5a7 */ /* 0x000ee400080410ff */
[----:B---3--:R-:W-:Y:S05]  /*9850*/  @!P2 BRA `(.L_x_165) ;  /* 0xfffffffc00f0a947 */ /* 0x008fea000383ffff */
[----:B------:R-:W-:Y:S05]  /*9860*/  BRA `(.L_x_86) ;  /* 0xffffffb000887947 */ /* 0x000fea000383ffff */
.L_x_90:
[----:B--2---:R-:W-:Y:S07]  /*9870*/  MOV R0, UR21 ;  /* 0x0000001500007c02 */ /* 0x004fee0008000f00 */
.L_x_166:
[----:B--2---:R2:W3:Y:S02]  /*9880*/  SYNCS.PHASECHK.TRANS64.TRYWAIT P0, [R0+URZ+0xd0], R9 ;  /* 0x0000d009000075a7 */ /* 0x0044e400080011ff */
[----:B---3--:R-:W-:Y:S05]  /*9890*/  @!P0 NANOSLEEP.SYNCS 0x989680 ;  /* 0x009896800000895d */ /* 0x008fea0003900000 */
[----:B------:R-:W3:Y:S02]  /*98a0*/  @!P0 SYNCS.PHASECHK.TRANS64 P0, [R0+URZ+0xd0], R9 ;  /* 0x0000d009000085a7 */ /* 0x000ee400080010ff */
[----:B---3--:R-:W-:Y:S05]  /*98b0*/  @!P0 BRA `(.L_x_166) ;  /* 0xfffffffc00f08947 */ /* 0x008fea000383ffff */
[----:B------:R-:W-:Y:S05]  /*98c0*/  BRA `(.L_x_167) ;  /* 0xffffffb000e47947 */ /* 0x000fea000383ffff */
.L_x_91:
[----:B------:R-:W-:Y:S07]  /*98d0*/  MOV R0, UR21 ;  /* 0x0000001500007c02 */ /* 0x000fee0008000f00 */
.L_x_168:
[----:B--2---:R2:W3:Y:S02]  /*98e0*/  SYNCS.PHASECHK.TRANS64.TRYWAIT P0, [R0+URZ+0xd8], R9 ;  /* 0x0000d809000075a7 */ /* 0x0044e400080011ff */
[----:B---3--:R-:W-:Y:S05]  /*98f0*/  @!P0 NANOSLEEP.SYNCS 0x989680 ;  /* 0x009896800000895d */ /* 0x008fea0003900000 */
[----:B------:R-:W3:Y:S02]  /*9900*/  @!P0 SYNCS.PHASECHK.TRANS64 P0, [R0+URZ+0xd8], R9 ;  /* 0x0000d809000085a7 */ /* 0x000ee400080010ff */
[----:B---3--:R-:W-:Y:S05]  /*9910*/  @!P0 BRA `(.L_x_168) ;  /* 0xfffffffc00f08947 */ /* 0x008fea000383ffff */
[----:B------:R-:W-:Y:S05]  /*9920*/  BRA `(.L_x_169) ;  /* 0xffffffb400207947 */ /* 0x000fea000383ffff */
.L_x_93:
[----:B------:R-:W-:-:S07]  /*9930*/  MOV R0, UR21 ;  /* 0x0000001500007c02 */ /* 0x000fce0008000f00 */
.L_x_170:
[----:B---3--:R3:W4:Y:S02]  /*9940*/  SYNCS.PHASECHK.TRANS64.TRYWAIT P0, [R0+URZ+0xd0], R3 ;  /* 0x0000d003000075a7 */ /* 0x00872400080011ff */
[----:B----4-:R-:W-:Y:S05]  /*9950*/  @!P0 NANOSLEEP.SYNCS 0x989680 ;  /* 0x009896800000895d */ /* 0x010fea0003900000 */
[----:B------:R-:W4:Y:S02]  /*9960*/  @!P0 SYNCS.PHASECHK.TRANS64 P0, [R0+URZ+0xd0], R3 ;  /* 0x0000d003000085a7 */ /* 0x000f2400080010ff */
[----:B----4-:R-:W-:Y:S05]  /*9970*/  @!P0 BRA `(.L_x_170) ;  /* 0xfffffffc00f08947 */ /* 0x010fea000383ffff */
[----:B------:R-:W-:Y:S05]  /*9980*/  BRA `(.L_x_171) ;  /* 0xffffffb400947947 */ /* 0x000fea000383ffff */
.L_x_95:
[----:B-1----:R1:W2:Y:S02]  /*9990*/  SYNCS.PHASECHK.TRANS64.TRYWAIT P0, [R3+URZ+0xf0], R0 ;  /* 0x0000f000030075a7 */ /* 0x0022a400080011ff */
[----:B--2---:R-:W-:Y:S05]  /*99a0*/  @!P0 NANOSLEEP.SYNCS 0x989680 ;  /* 0x009896800000895d */ /* 0x004fea0003900000 */
[----:B------:R-:W2:Y:S02]  /*99b0*/  @!P0 SYNCS.PHASECHK.TRANS64 P0, [R3+URZ+0xf0], R0 ;  /* 0x0000f000030085a7 */ /* 0x000ea400080010ff */
[----:B--2---:R-:W-:Y:S05]  /*99c0*/  @!P0 BRA `(.L_x_95) ;  /* 0xfffffffc00f08947 */ /* 0x004fea000383ffff */
[----:B------:R-:W-:Y:S05]  /*99d0*/  BRA `(.L_x_172) ;  /* 0xffffffb800507947 */ /* 0x000fea000383ffff */
.L_x_106:
[----:B-1----:R1:W2:Y:S02]  /*99e0*/  SYNCS.PHASECHK.TRANS64.TRYWAIT P1, [R3+URZ+0xc0], R0 ;  /* 0x0000c000030075a7 */ /* 0x0022a400080211ff */
[----:B--2---:R-:W-:Y:S05]  /*99f0*/  @!P1 NANOSLEEP.SYNCS 0x989680 ;  /* 0x009896800000995d */ /* 0x004fea0003900000 */
[----:B------:R-:W2:Y:S02]  /*9a00*/  @!P1 SYNCS.PHASECHK.TRANS64 P1, [R3+URZ+0xc0], R0 ;  /* 0x0000c000030095a7 */ /* 0x000ea400080210ff */
[----:B--2---:R-:W-:Y:S05]  /*9a10*/  @!P1 BRA `(.L_x_106) ;  /* 0xfffffffc00f09947 */ /* 0x004fea000383ffff */
[----:B------:R-:W-:Y:S05]  /*9a20*/  BRA `(.L_x_105) ;  /* 0xffffffc400d07947 */ /* 0x000fea000383ffff */
.L_x_108:
[----:B----4-:R4:W1:Y:S02]  /*9a30*/  SYNCS.PHASECHK.TRANS64.TRYWAIT P0, [R78+URZ+0x110], R5 ;  /* 0x000110054e0075a7 */ /* 0x01086400080011ff */
[----:B-1----:R-:W-:Y:S05]  /*9a40*/  @!P0 NANOSLEEP.SYNCS 0x989680 ;  /* 0x009896800000895d */ /* 0x002fea0003900000 */
[----:B------:R-:W1:Y:S02]  /*9a50*/  @!P0 SYNCS.PHASECHK.TRANS64 P0, [R78+URZ+0x110], R5 ;  /* 0x000110054e0085a7 */ /* 0x000e6400080010ff */
[----:B-1----:R-:W-:Y:S05]  /*9a60*/  @!P0 BRA `(.L_x_108) ;  /* 0xfffffffc00f08947 */ /* 0x002fea000383ffff */
[----:B------:R-:W-:Y:S05]  /*9a70*/  BRA `(.L_x_107) ;  /* 0xffffffc8002c7947 */ /* 0x000fea000383ffff */
.L_x_116:
[----:B--2---:R2:W3:Y:S02]  /*9a80*/  SYNCS.PHASECHK.TRANS64.TRYWAIT P0, [R111+URZ+0xc0], R0 ;  /* 0x0000c0006f0075a7 */ /* 0x0044e400080011ff */
[----:B---3--:R-:W-:Y:S05]  /*9a90*/  @!P0 NANOSLEEP.SYNCS 0x989680 ;  /* 0x009896800000895d */ /* 0x008fea0003900000 */
[----:B------:R-:W3:Y:S02]  /*9aa0*/  @!P0 SYNCS.PHASECHK.TRANS64 P0, [R111+URZ+0xc0], R0 ;  /* 0x0000c0006f0085a7 */ /* 0x000ee400080010ff */
[----:B---3--:R-:W-:Y:S05]  /*9ab0*/  @!P0 BRA `(.L_x_116) ;  /* 0xfffffffc00f08947 */ /* 0x008fea000383ffff */
[----:B------:R-:W-:Y:S05]  /*9ac0*/  BRA `(.L_x_115) ;  /* 0xffffffdc00307947 */ /* 0x000fea000383ffff */
        .weak           $__internal_0_$__cuda_sm10x_tcgen05_guardrail_trap_col_being_dealloced_not_returned_by_alloc
        .type           $__internal_0_$__cuda_sm10x_tcgen05_guardrail_trap_col_being_dealloced_not_returned_by_alloc,@function
        .size           $__internal_0_$__cuda_sm10x_tcgen05_guardrail_trap_col_being_dealloced_not_returned_by_alloc,($__internal_1_$__cuda_sm10x_tcgen05_guardrail_trap_phase_invalid_during_alloc - $__internal_0_$__cuda_sm10x_tcgen05_guardrail_trap_col_being_dealloced_not_returned_by_alloc)
$__internal_0_$__cuda_sm10x_tcgen05_guardrail_trap_col_being_dealloced_not_returned_by_alloc:
[----:B------:R-:W-:Y:S05]  /*9ad0*/  BPT.TRAP 0x1 ;  /* 0x000000040000795c */ /* 0x000fea0000300000 */
[----:B------:R-:W-:-:S04]  /*9ae0*/  HFMA2 R3, -RZ, RZ, 0, 0 ;  /* 0x00000000ff037431 */ /* 0x000fc800000001ff */
[----:B------:R-:W-:Y:S05]  /*9af0*/  RET.REL.NODEC R2 `(_ZN7cutlass13device_kernelINS_4gemm6kernel13GemmUniversalIN4cute5tupleIJiiiiEEENS1_10collective13CollectiveMmaINS1_35MainloopSm100TmaUmmaWarpSpecializedILi12ELi2ELi4ENS5_IJNS4_1CILi1EEENSA_ILi2EEESB_EEEEENS5_IJNSA_ILi128EEESF_NSA_ILi64EEEEEEaNS5_IJlSB_lEEEaSI_NS4_8TiledMMAINS4_8MMA_AtomIJNS4_15SM100_MMA_S8_SSIaaiLi128ELi128ELNS4_4UMMA5MajorE0ELSN_0ELNSM_8SaturateE0EEEEEENS4_6LayoutINS5_IJSB_SB_SB_EEENS5_IJNSA_ILi0EEEST_ST_EEEEENS5_IJNS4_10UnderscoreESW_SW_EEEEENS4_23SM90_TMA_LOAD_MULTICASTENS4_14ComposedLayoutINS4_7SwizzleILi2ELi4ELi3EEENS4_18smem_ptr_flag_bitsILi8EEENSR_INS5_IJNSA_ILi8EEESG_EEENS5_IJSG_SB_EEEEEEEvNS4_8identityENS4_13SM90_TMA_LOADES19_vS1A_EENS_8epilogue10collective18CollectiveEpilogueINS1D_23Sm100TmaWarpSpecializedILi2ELi2ELi64ELb0ELb0EEEJSH_NS5_IJNSR_ISF_SB_EENSR_ISG_SB_EEEEEaSI_aSI_NS1D_6fusion15FusionCallbacksIS1H_NS1L_17LinearCombinationIaiaiLNS_15FloatRoundStyleE2EEESH_S1K_JEEENS4_5SM1004TMEM4LOAD26SM100_TMEM_LOAD_32dp32b64xES1B_S19_NS4_39AutoVectorizingCopyWithAssumedAlignmentILi128EEENS4_14SM90_TMA_STOREES19_S1W_S1W_EEEvvEEEEvNT_6ParamsE) ;  /* 0xffffff6402407950 */ /* 0x000fea0003c3ffff */
        .weak           $__internal_1_$__cuda_sm10x_tcgen05_guardrail_trap_phase_invalid_during_alloc
        .type           $__internal_1_$__cuda_sm10x_tcgen05_guardrail_trap_phase_invalid_during_alloc,@function
        .size           $__internal_1_$__cuda_sm10x_tcgen05_guardrail_trap_phase_invalid_during_alloc,($__internal_2_$__cuda_sm10x_tcgen05_guardrail_trap_unallocated_columns_being_dealloced - $__internal_1_$__cuda_sm10x_tcgen05_guardrail_trap_phase_invalid_during_alloc)
$__internal_1_$__cuda_sm10x_tcgen05_guardrail_trap_phase_invalid_during_alloc:
[----:B------:R-:W-:Y:S05]  /*9b00*/  BPT.TRAP 0x1 ;  /* 0x000000040000795c */ /* 0x000fea0000300000 */
[----:B------:R-:W-:-:S04]  /*9b10*/  MOV R5, 0x0 ;  /* 0x0000000000057802 */ /* 0x000fc80000000f00 */
[----:B------:R-:W-:Y:S05]  /*9b20*/  RET.REL.NODEC R4 `(_ZN7cutlass13device_kernelINS_4gemm6kernel13GemmUniversalIN4cute5tupleIJiiiiEEENS1_10collective13CollectiveMmaINS1_35MainloopSm100TmaUmmaWarpSpecializedILi12ELi2ELi4ENS5_IJNS4_1CILi1EEENSA_ILi2EEESB_EEEEENS5_IJNSA_ILi128EEESF_NSA_ILi64EEEEEEaNS5_IJlSB_lEEEaSI_NS4_8TiledMMAINS4_8MMA_AtomIJNS4_15SM100_MMA_S8_SSIaaiLi128ELi128ELNS4_4UMMA5MajorE0ELSN_0ELNSM_8SaturateE0EEEEEENS4_6LayoutINS5_IJSB_SB_SB_EEENS5_IJNSA_ILi0EEEST_ST_EEEEENS5_IJNS4_10UnderscoreESW_SW_EEEEENS4_23SM90_TMA_LOAD_MULTICASTENS4_14ComposedLayoutINS4_7SwizzleILi2ELi4ELi3EEENS4_18smem_ptr_flag_bitsILi8EEENSR_INS5_IJNSA_ILi8EEESG_EEENS5_IJSG_SB_EEEEEEEvNS4_8identityENS4_13SM90_TMA_LOADES19_vS1A_EENS_8epilogue10collective18CollectiveEpilogueINS1D_23Sm100TmaWarpSpecializedILi2ELi2ELi64ELb0ELb0EEEJSH_NS5_IJNSR_ISF_SB_EENSR_ISG_SB_EEEEEaSI_aSI_NS1D_6fusion15FusionCallbacksIS1H_NS1L_17LinearCombinationIaiaiLNS_15FloatRoundStyleE2EEESH_S1K_JEEENS4_5SM1004TMEM4LOAD26SM100_TMEM_LOAD_32dp32b64xES1B_S19_NS4_39AutoVectorizingCopyWithAssumedAlignmentILi128EEENS4_14SM90_TMA_STOREES19_S1W_S1W_EEEvvEEEEvNT_6ParamsE) ;  /* 0xffffff6404347950 */ /* 0x000fea0003c3ffff */
        .weak           $__internal_2_$__cuda_sm10x_tcgen05_guardrail_trap_unallocated_columns_being_dealloced
        .type           $__internal_2_$__cuda_sm10x_tcgen05_guardrail_trap_unallocated_columns_being_dealloced,@function
        .size           $__internal_2_$__cuda_sm10x_tcgen05_guardrail_trap_unallocated_columns_being_dealloced,(.L_x_174 - $__internal_2_$__cuda_sm10x_tcgen05_guardrail_trap_unallocated_columns_being_dealloced)
$__internal_2_$__cuda_sm10x_tcgen05_guardrail_trap_unallocated_columns_being_dealloced:
[----:B------:R-:W-:Y:S05]  /*9b30*/  BPT.TRAP 0x1 ;  /* 0x000000040000795c */ /* 0x000fea0000300000 */
[----:B------:R-:W-:-:S04]  /*9b40*/  HFMA2 R3, -RZ, RZ, 0, 0 ;  /* 0x00000000ff037431 */ /* 0x000fc800000001ff */
[----:B------:R-:W-:Y:S05]  /*9b50*/  RET.REL.NODEC R2 `(_ZN7cutlass13device_kernelINS_4gemm6kernel13GemmUniversalIN4cute5tupleIJiiiiEEENS1_10collective13CollectiveMmaINS1_35MainloopSm100TmaUmmaWarpSpecializedILi12ELi2ELi4ENS5_IJNS4_1CILi1EEENSA_ILi2EEESB_EEEEENS5_IJNSA_ILi128EEESF_NSA_ILi64EEEEEEaNS5_IJlSB_lEEEaSI_NS4_8TiledMMAINS4_8MMA_AtomIJNS4_15SM100_MMA_S8_SSIaaiLi128ELi128ELNS4_4UMMA5MajorE0ELSN_0ELNSM_8SaturateE0EEEEEENS4_6LayoutINS5_IJSB_SB_SB_EEENS5_IJNSA_ILi0EEEST_ST_EEEEENS5_IJNS4_10UnderscoreESW_SW_EEEEENS4_23SM90_TMA_LOAD_MULTICASTENS4_14ComposedLayoutINS4_7SwizzleILi2ELi4ELi3EEENS4_18smem_ptr_flag_bitsILi8EEENSR_INS5_IJNSA_ILi8EEESG_EEENS5_IJSG_SB_EEEEEEEvNS4_8identityENS4_13SM90_TMA_LOADES19_vS1A_EENS_8epilogue10collective18CollectiveEpilogueINS1D_23Sm100TmaWarpSpecializedILi2ELi2ELi64ELb0ELb0EEEJSH_NS5_IJNSR_ISF_SB_EENSR_ISG_SB_EEEEEaSI_aSI_NS1D_6fusion15FusionCallbacksIS1H_NS1L_17LinearCombinationIaiaiLNS_15FloatRoundStyleE2EEESH_S1K_JEEENS4_5SM1004TMEM4LOAD26SM100_TMEM_LOAD_32dp32b64xES1B_S19_NS4_39AutoVectorizingCopyWithAssumedAlignmentILi128EEENS4_14SM90_TMA_STOREES19_S1W_S1W_EEEvvEEEEvNT_6ParamsE) ;  /* 0xffffff6402287950 */ /* 0x000fea0003c3ffff */
.L_x_173:
[----:B------:R-:W-:-:S00]  /*9b60*/  BRA `(.L_x_173) ;  /* 0xfffffffc00fc7947 */ /* 0x000fc0000383ffff */
[----:B------:R-:W-:-:S00]  /*9b70*/  NOP ;  /* 0x0000000000007918 */ /* 0x000fc00000000000 */
        /* <DEDUP_REMOVED lines=8> */
.L_x_174:


//--------------------- .nv.global.init           --------------------------
	.section	.nv.global.init,"aw",@progbits
.nv.global.init:
	.type		$str$27,@object
	.size		$str$27,($str$28 - $str$27)
$str$27:
        /*0000*/ 	.byte	0x28, 0x61, 0x64, 0x64, 0x72, 0x65, 0x73, 0x73, 0x20, 0x26, 0x20, 0x6d, 0x61, 0x73, 0x6b, 0x29
        /*0010*/ 	.byte	0x20, 0x3d, 0x3d, 0x20, 0x30, 0x00
	.type		$str$28,@object
	.size		$str$28,($str$26 - $str$28)
$str$28:
        /*0016*/ 	.byte	0x2f, 0x74, 0x6d, 0x70, 0x2f, 0x63, 0x75, 0x74, 0x6c, 0x61, 0x73, 0x73, 0x5f, 0x73, 0x77, 0x65
        /*0026*/ 	.byte	0x65, 0x70, 0x5f, 0x73, 0x72, 0x63, 0x2f, 0x69, 0x6e, 0x63, 0x6c, 0x75, 0x64, 0x65, 0x2f, 0x63
        /*0036*/ 	.byte	0x75, 0x74, 0x65, 0x2f, 0x70, 0x6f, 0x69, 0x6e, 0x74, 0x65, 0x72, 0x5f, 0x66, 0x6c, 0x61, 0x67
        /*0046*/ 	.byte	0x67, 0x65, 0x64, 0x2e, 0x68, 0x70, 0x70, 0x00
	.type		$str$26,@object
	.size		$str$26,($str$25 - $str$26)
$str$26:
        /*004e*/ 	.byte	0x2f, 0x74, 0x6d, 0x70, 0x2f, 0x63, 0x75, 0x74, 0x6c, 0x61, 0x73, 0x73, 0x5f, 0x73, 0x77, 0x65
        /*005e*/ 	.byte	0x65, 0x70, 0x5f, 0x73, 0x72, 0x63, 0x2f, 0x69, 0x6e, 0x63, 0x6c, 0x75, 0x64, 0x65, 0x2f, 0x63
        /*006e*/ 	.byte	0x75, 0x74, 0x65, 0x2f, 0x61, 0x74, 0x6f, 0x6d, 0x2f, 0x63, 0x6f, 0x70, 0x79, 0x5f, 0x74, 0x72
        /*007e*/ 	.byte	0x61, 0x69, 0x74, 0x73, 0x5f, 0x73, 0x6d, 0x31, 0x30, 0x30, 0x2e, 0x68, 0x70, 0x70, 0x00
	.type		$str$25,@object
	.size		$str$25,(__unnamed_1 - $str$25)
$str$25:
        /*008d*/ 	.byte	0x28, 0x28, 0x75, 0x69, 0x6e, 0x74, 0x33, 0x32, 0x5f, 0x74, 0x28, 0x74, 0x68, 0x72, 0x65, 0x61
        /*009d*/ 	.byte	0x64, 0x49, 0x64, 0x78, 0x2e, 0x78, 0x29, 0x20, 0x2f, 0x20, 0x33, 0x32, 0x29, 0x20, 0x25, 0x20
        /*00ad*/ 	.byte	0x34, 0x29, 0x20, 0x3d, 0x3d, 0x20, 0x28, 0x28, 0x28, 0x74, 0x6d, 0x65, 0x6d, 0x5f, 0x61, 0x64
        /*00bd*/ 	.byte	0x64, 0x72, 0x20, 0x3e, 0x3e, 0x20, 0x31, 0x36, 0x29, 0x20, 0x2f, 0x20, 0x33, 0x32, 0x29, 0x20
        /*00cd*/ 	.byte	0x25, 0x20, 0x34, 0x29, 0x00
	.type		__unnamed_1,@object
	.size		__unnamed_1,(__unnamed_2 - __unnamed_1)
__unnamed_1:
        /*00d2*/ 	.byte	0x61, 0x75, 0x74, 0x6f, 0x20, 0x63, 0x75, 0x74, 0x65, 0x3a, 0x3a, 0x61, 0x73, 0x5f, 0x70, 0x6f
        /* <DEDUP_REMOVED lines=24> */
        /*0262*/ 	.byte	0x5d, 0x00
	.type		__unnamed_2,@object
	.size		__unnamed_2,(.L_2 - __unnamed_2)
__unnamed_2:
        /* <DEDUP_REMOVED lines=42> */
        /*0504*/ 	.byte	0x43, 0x3c, 0x30, 0x3e, 0x3e, 0x3e, 0x3e, 0x5d, 0x00
.L_2:


//--------------------- .nv.shared._ZN7cutlass13device_kernelINS_4gemm6kernel13GemmUniversalIN4cute5tupleIJiiiiEEENS1_10collective13CollectiveMmaINS1_35MainloopSm100TmaUmmaWarpSpecializedILi12ELi2ELi4ENS5_IJNS4_1CILi1EEENSA_ILi2EEESB_EEEEENS5_IJNSA_ILi128EEESF_NSA_ILi64EEEEEEaNS5_IJlSB_lEEEaSI_NS4_8TiledMMAINS4_8MMA_AtomIJNS4_15SM100_MMA_S8_SSIaaiLi128ELi128ELNS4_4UMMA5MajorE0ELSN_0ELNSM_8SaturateE0EEEEEENS4_6LayoutINS5_IJSB_SB_SB_EEENS5_IJNSA_ILi0EEEST_ST_EEEEENS5_IJNS4_10UnderscoreESW_SW_EEEEENS4_23SM90_TMA_LOAD_MULTICASTENS4_14ComposedLayoutINS4_7SwizzleILi2ELi4ELi3EEENS4_18smem_ptr_flag_bitsILi8EEENSR_INS5_IJNSA_ILi8EEESG_EEENS5_IJSG_SB_EEEEEEEvNS4_8identityENS4_13SM90_TMA_LOADES19_vS1A_EENS_8epilogue10collective18CollectiveEpilogueINS1D_23Sm100TmaWarpSpecializedILi2ELi2ELi64ELb0ELb0EEEJSH_NS5_IJNSR_ISF_SB_EENSR_ISG_SB_EEEEEaSI_aSI_NS1D_6fusion15FusionCallbacksIS1H_NS1L_17LinearCombinationIaiaiLNS_15FloatRoundStyleE2EEESH_S1K_JEEENS4_5SM1004TMEM4LOAD26SM100_TMEM_LOAD_32dp32b64xES1B_S19_NS4_39AutoVectorizingCopyWithAssumedAlignmentILi128EEENS4_14SM90_TMA_STOREES19_S1W_S1W_EEEvvEEEEvNT_6ParamsE --------------------------
	.section	.nv.shared._ZN7cutlass13device_kernelINS_4gemm6kernel13GemmUniversalIN4cute5tupleIJiiiiEEENS1_10collective13CollectiveMmaINS1_35MainloopSm100TmaUmmaWarpSpecializedILi12ELi2ELi4ENS5_IJNS4_1CILi1EEENSA_ILi2EEESB_EEEEENS5_IJNSA_ILi128EEESF_NSA_ILi64EEEEEEaNS5_IJlSB_lEEEaSI_NS4_8TiledMMAINS4_8MMA_AtomIJNS4_15SM100_MMA_S8_SSIaaiLi128ELi128ELNS4_4UMMA5MajorE0ELSN_0ELNSM_8SaturateE0EEEEEENS4_6LayoutINS5_IJSB_SB_SB_EEENS5_IJNSA_ILi0EEEST_ST_EEEEENS5_IJNS4_10UnderscoreESW_SW_EEEEENS4_23SM90_TMA_LOAD_MULTICASTENS4_14ComposedLayoutINS4_7SwizzleILi2ELi4ELi3EEENS4_18smem_ptr_flag_bitsILi8EEENSR_INS5_IJNSA_ILi8EEESG_EEENS5_IJSG_SB_EEEEEEEvNS4_8identityENS4_13SM90_TMA_LOADES19_vS1A_EENS_8epilogue10collective18CollectiveEpilogueINS1D_23Sm100TmaWarpSpecializedILi2ELi2ELi64ELb0ELb0EEEJSH_NS5_IJNSR_ISF_SB_EENSR_ISG_SB_EEEEEaSI_aSI_NS1D_6fusion15FusionCallbacksIS1H_NS1L_17LinearCombinationIaiaiLNS_15FloatRoundStyleE2EEESH_S1K_JEEENS4_5SM1004TMEM4LOAD26SM100_TMEM_LOAD_32dp32b64xES1B_S19_NS4_39AutoVectorizingCopyWithAssumedAlignmentILi128EEENS4_14SM90_TMA_STOREES19_S1W_S1W_EEEvvEEEEvNT_6ParamsE,"aw",@nobits
	.sectionflags	@""
	.align	16
	.zero		1024


//--------------------- .nv.shared.reserved.0     --------------------------
	.section	.nv.shared.reserved.0,"aw",@nobits
	.weak		__nv_reservedSMEM_offset_0_alias
	.size		__nv_reservedSMEM_offset_0_alias, 0, 64
	.other		__nv_reservedSMEM_offset_0_alias,@"STO_CUDA_RESERVED_SHARED STV_DEFAULT"
__nv_reservedSMEM_offset_0_alias:
	.zero		0
.nv.shared.reserved.0:
	.zero		64
	.weak		__nv_reservedSMEM_tcgen05_partition
	.type		__nv_reservedSMEM_tcgen05_partition,@object
	.size		__nv_reservedSMEM_tcgen05_partition,(.L_0 - __nv_reservedSMEM_tcgen05_partition)
__nv_reservedSMEM_tcgen05_partition:
	.zero		32
.L_0:


//--------------------- .nv.global                --------------------------
	.section	.nv.global,"aw",@nobits
.nv.global:
	.type		_ZN39_INTERNAL_d92f8d33_4_k_cu_7d825ab3_92464cute1_E,@object
	.size		_ZN39_INTERNAL_d92f8d33_4_k_cu_7d825ab3_92464cute1_E,(_ZN39_INTERNAL_d92f8d33_4_k_cu_7d825ab3_92464cuda3std3__45__cpo6cbeginE - _ZN39_INTERNAL_d92f8d33_4_k_cu_7d825ab3_92464cute1_E)
_ZN39_INTERNAL_d92f8d33_4_k_cu_7d825ab3_92464cute1_E:
	.zero		1
	.type		_ZN39_INTERNAL_d92f8d33_4_k_cu_7d825ab3_92464cuda3std3__45__cpo6cbeginE,@object
	.size		_ZN39_INTERNAL_d92f8d33_4_k_cu_7d825ab3_92464cuda3std3__45__cpo6cbeginE,(_ZN39_INTERNAL_d92f8d33_4_k_cu_7d825ab3_92464cuda3std3__48in_placeE - _ZN39_INTERNAL_d92f8d33_4_k_cu_7d825ab3_92464cuda3std3__45__cpo6cbeginE)
_ZN39_INTERNAL_d92f8d33_4_k_cu_7d825ab3_92464cuda3std3__45__cpo6cbeginE:
	.zero		1
	.type		_ZN39_INTERNAL_d92f8d33_4_k_cu_7d825ab3_92464cuda3std3__48in_placeE,@object
	.size		_ZN39_INTERNAL_d92f8d33_4_k_cu_7d825ab3_92464cuda3std3__48in_placeE,(_ZN39_INTERNAL_d92f8d33_4_k_cu_7d825ab3_92464cuda3std6ranges3__45__cpo9iter_moveE - _ZN39_INTERNAL_d92f8d33_4_k_cu_7d825ab3_92464cuda3std3__48in_placeE)
_ZN39_INTERNAL_d92f8d33_4_k_cu_7d825ab3_92464cuda3std3__48in_placeE:
	.zero		1
	.type		_ZN39_INTERNAL_d92f8d33_4_k_cu_7d825ab3_92464cuda3std6ranges3__45__cpo9iter_moveE,@object
	.size		_ZN39_INTERNAL_d92f8d33_4_k_cu_7d825ab3_92464cuda3std6ranges3__45__cpo9iter_moveE,(_ZN39_INTERNAL_d92f8d33_4_k_cu_7d825ab3_92464cuda3std3__45__cpo5beginE - _ZN39_INTERNAL_d92f8d33_4_k_cu_7d825ab3_92464cuda3std6ranges3__45__cpo9iter_moveE)
_ZN39_INTERNAL_d92f8d33_4_k_cu_7d825ab3_92464cuda3std6ranges3__45__cpo9iter_moveE:
	.zero		1
	.type		_ZN39_INTERNAL_d92f8d33_4_k_cu_7d825ab3_92464cuda3std3__45__cpo5beginE,@object
	.size		_ZN39_INTERNAL_d92f8d33_4_k_cu_7d825ab3_92464cuda3std3__45__cpo5beginE,(_ZN39_INTERNAL_d92f8d33_4_k_cu_7d825ab3_92464cuda3std3__441_GLOBAL__N__d92f8d33_4_k_cu_7d825ab3_92466ignoreE - _ZN39_INTERNAL_d92f8d33_4_k_cu_7d825ab3_92464cuda3std3__45__cpo5beginE)
_ZN39_INTERNAL_d92f8d33_4_k_cu_7d825ab3_92464cuda3std3__45__cpo5beginE:
	.zero		1
	.type		_ZN39_INTERNAL_d92f8d33_4_k_cu_7d825ab3_92464cuda3std3__441_GLOBAL__N__d92f8d33_4_k_cu_7d825ab3_92466ignoreE,@object
	.size		_ZN39_INTERNAL_d92f8d33_4_k_cu_7d825ab3_92464cuda3std3__441_GLOBAL__N__d92f8d33_4_k_cu_7d825ab3_92466ignoreE,(_ZN39_INTERNAL_d92f8d33_4_k_cu_7d825ab3_92464cute7productE - _ZN39_INTERNAL_d92f8d33_4_k_cu_7d825ab3_92464cuda3std3__441_GLOBAL__N__d92f8d33_4_k_cu_7d825ab3_92466ignoreE)
_ZN39_INTERNAL_d92f8d33_4_k_cu_7d825ab3_92464cuda3std3__441_GLOBAL__N__d92f8d33_4_k_cu_7d825ab3_92466ignoreE:
	.zero		1
	.type		_ZN39_INTERNAL_d92f8d33_4_k_cu_7d825ab3_92464cute7productE,@object
	.size		_ZN39_INTERNAL_d92f8d33_4_k_cu_7d825ab3_92464cute7productE,(_ZN39_INTERNAL_d92f8d33_4_k_cu_7d825ab3_92464cuda3std3__45__cpo3endE - _ZN39_INTERNAL_d92f8d33_4_k_cu_7d825ab3_92464cute7productE)
_ZN39_INTERNAL_d92f8d33_4_k_cu_7d825ab3_92464cute7productE:
	.zero		1
	.type		_ZN39_INTERNAL_d92f8d33_4_k_cu_7d825ab3_92464cuda3std3__45__cpo3endE,@object
	.size		_ZN39_INTERNAL_d92f8d33_4_k_cu_7d825ab3_92464cuda3std3__45__cpo3endE,(_ZN39_INTERNAL_d92f8d33_4_k_cu_7d825ab3_92464cuda3std3__419piecewise_constructE - _ZN39_INTERNAL_d92f8d33_4_k_cu_7d825ab3_92464cuda3std3__45__cpo3endE)
_ZN39_INTERNAL_d92f8d33_4_k_cu_7d825ab3_92464cuda3std3__45__cpo3endE:
	.zero		1
	.type		_ZN39_INTERNAL_d92f8d33_4_k_cu_7d825ab3_92464cuda3std3__419piecewise_constructE,@object
	.size		_ZN39_INTERNAL_d92f8d33_4_k_cu_7d825ab3_92464cuda3std3__419piecewise_constructE,(_ZN39_INTERNAL_d92f8d33_4_k_cu_7d825ab3_92464cuda3std3__45__cpo4cendE - _ZN39_INTERNAL_d92f8d33_4_k_cu_7d825ab3_92464cuda3std3__419piecewise_constructE)
_ZN39_INTERNAL_d92f8d33_4_k_cu_7d825ab3_92464cuda3std3__419piecewise_constructE:
	.zero		1
	.type		_ZN39_INTERNAL_d92f8d33_4_k_cu_7d825ab3_92464cuda3std3__45__cpo4cendE,@object
	.size		_ZN39_INTERNAL_d92f8d33_4_k_cu_7d825ab3_92464cuda3std3__45__cpo4cendE,(_ZN39_INTERNAL_d92f8d33_4_k_cu_7d825ab3_92464cuda3std6ranges3__45__cpo4swapE - _ZN39_INTERNAL_d92f8d33_4_k_cu_7d825ab3_92464cuda3std3__45__cpo4cendE)
_ZN39_INTERNAL_d92f8d33_4_k_cu_7d825ab3_92464cuda3std3__45__cpo4cendE:
	.zero		1
	.type		_ZN39_INTERNAL_d92f8d33_4_k_cu_7d825ab3_92464cuda3std6ranges3__45__cpo4swapE,@object
	.size		_ZN39_INTERNAL_d92f8d33_4_k_cu_7d825ab3_92464cuda3std6ranges3__45__cpo4swapE,(.L_10 - _ZN39_INTERNAL_d92f8d33_4_k_cu_7d825ab3_92464cuda3std6ranges3__45__cpo4swapE)
_ZN39_INTERNAL_d92f8d33_4_k_cu_7d825ab3_92464cuda3std6ranges3__45__cpo4swapE:
	.zero		1
.L_10:


//--------------------- .nv.constant0._ZN7cutlass13device_kernelINS_4gemm6kernel13GemmUniversalIN4cute5tupleIJiiiiEEENS1_10collective13CollectiveMmaINS1_35MainloopSm100TmaUmmaWarpSpecializedILi12ELi2ELi4ENS5_IJNS4_1CILi1EEENSA_ILi2EEESB_EEEEENS5_IJNSA_ILi128EEESF_NSA_ILi64EEEEEEaNS5_IJlSB_lEEEaSI_NS4_8TiledMMAINS4_8MMA_AtomIJNS4_15SM100_MMA_S8_SSIaaiLi128ELi128ELNS4_4UMMA5MajorE0ELSN_0ELNSM_8SaturateE0EEEEEENS4_6LayoutINS5_IJSB_SB_SB_EEENS5_IJNSA_ILi0EEEST_ST_EEEEENS5_IJNS4_10UnderscoreESW_SW_EEEEENS4_23SM90_TMA_LOAD_MULTICASTENS4_14ComposedLayoutINS4_7SwizzleILi2ELi4ELi3EEENS4_18smem_ptr_flag_bitsILi8EEENSR_INS5_IJNSA_ILi8EEESG_EEENS5_IJSG_SB_EEEEEEEvNS4_8identityENS4_13SM90_TMA_LOADES19_vS1A_EENS_8epilogue10collective18CollectiveEpilogueINS1D_23Sm100TmaWarpSpecializedILi2ELi2ELi64ELb0ELb0EEEJSH_NS5_IJNSR_ISF_SB_EENSR_ISG_SB_EEEEEaSI_aSI_NS1D_6fusion15FusionCallbacksIS1H_NS1L_17LinearCombinationIaiaiLNS_15FloatRoundStyleE2EEESH_S1K_JEEENS4_5SM1004TMEM4LOAD26SM100_TMEM_LOAD_32dp32b64xES1B_S19_NS4_39AutoVectorizingCopyWithAssumedAlignmentILi128EEENS4_14SM90_TMA_STOREES19_S1W_S1W_EEEvvEEEEvNT_6ParamsE --------------------------
	.section	.nv.constant0._ZN7cutlass13device_kernelINS_4gemm6kernel13GemmUniversalIN4cute5tupleIJiiiiEEENS1_10collective13CollectiveMmaINS1_35MainloopSm100TmaUmmaWarpSpecializedILi12ELi2ELi4ENS5_IJNS4_1CILi1EEENSA_ILi2EEESB_EEEEENS5_IJNSA_ILi128EEESF_NSA_ILi64EEEEEEaNS5_IJlSB_lEEEaSI_NS4_8TiledMMAINS4_8MMA_AtomIJNS4_15SM100_MMA_S8_SSIaaiLi128ELi128ELNS4_4UMMA5MajorE0ELSN_0ELNSM_8SaturateE0EEEEEENS4_6LayoutINS5_IJSB_SB_SB_EEENS5_IJNSA_ILi0EEEST_ST_EEEEENS5_IJNS4_10UnderscoreESW_SW_EEEEENS4_23SM90_TMA_LOAD_MULTICASTENS4_14ComposedLayoutINS4_7SwizzleILi2ELi4ELi3EEENS4_18smem_ptr_flag_bitsILi8EEENSR_INS5_IJNSA_ILi8EEESG_EEENS5_IJSG_SB_EEEEEEEvNS4_8identityENS4_13SM90_TMA_LOADES19_vS1A_EENS_8epilogue10collective18CollectiveEpilogueINS1D_23Sm100TmaWarpSpecializedILi2ELi2ELi64ELb0ELb0EEEJSH_NS5_IJNSR_ISF_SB_EENSR_ISG_SB_EEEEEaSI_aSI_NS1D_6fusion15FusionCallbacksIS1H_NS1L_17LinearCombinationIaiaiLNS_15FloatRoundStyleE2EEESH_S1K_JEEENS4_5SM1004TMEM4LOAD26SM100_TMEM_LOAD_32dp32b64xES1B_S19_NS4_39AutoVectorizingCopyWithAssumedAlignmentILi128EEENS4_14SM90_TMA_STOREES19_S1W_S1W_EEEvvEEEEvNT_6ParamsE,"a",@progbits
	.sectionflags	@""
	.align	4
.nv.constant0._ZN7cutlass13device_kernelINS_4gemm6kernel13GemmUniversalIN4cute5tupleIJiiiiEEENS1_10collective13CollectiveMmaINS1_35MainloopSm100TmaUmmaWarpSpecializedILi12ELi2ELi4ENS5_IJNS4_1CILi1EEENSA_ILi2EEESB_EEEEENS5_IJNSA_ILi128EEESF_NSA_ILi64EEEEEEaNS5_IJlSB_lEEEaSI_NS4_8TiledMMAINS4_8MMA_AtomIJNS4_15SM100_MMA_S8_SSIaaiLi128ELi128ELNS4_4UMMA5MajorE0ELSN_0ELNSM_8SaturateE0EEEEEENS4_6LayoutINS5_IJSB_SB_SB_EEENS5_IJNSA_ILi0EEEST_ST_EEEEENS5_IJNS4_10UnderscoreESW_SW_EEEEENS4_23SM90_TMA_LOAD_MULTICASTENS4_14ComposedLayoutINS4_7SwizzleILi2ELi4ELi3EEENS4_18smem_ptr_flag_bitsILi8EEENSR_INS5_IJNSA_ILi8EEESG_EEENS5_IJSG_SB_EEEEEEEvNS4_8identityENS4_13SM90_TMA_LOADES19_vS1A_EENS_8epilogue10collective18CollectiveEpilogueINS1D_23Sm100TmaWarpSpecializedILi2ELi2ELi64ELb0ELb0EEEJSH_NS5_IJNSR_ISF_SB_EENSR_ISG_SB_EEEEEaSI_aSI_NS1D_6fusion15FusionCallbacksIS1H_NS1L_17LinearCombinationIaiaiLNS_15FloatRoundStyleE2EEESH_S1K_JEEENS4_5SM1004TMEM4LOAD26SM100_TMEM_LOAD_32dp32b64xES1B_S19_NS4_39AutoVectorizingCopyWithAssumedAlignmentILi128EEENS4_14SM90_TMA_STOREES19_S1W_S1W_EEEvvEEEEvNT_6ParamsE:
	.zero		2944


//--------------------- SYMBOLS --------------------------

	.type		.nv.reservedSmem.offset0,@object
	.size		.nv.reservedSmem.offset0,0x4
	.type		.nv.reservedSmem.cap,@object
	.size		.nv.reservedSmem.cap,0x4
	.type		__assertfail,@function
